//
// Generated by NVIDIA NVVM Compiler
//
// Compiler Build ID: CL-36424714
// Cuda compilation tools, release 13.0, V13.0.88
// Based on NVVM 20.0.0
//

.version 9.0
.target sm_100
.address_size 64

	// .globl	default_function_kernel0
// _ZZ24default_function_kernel0E15pad_temp_shared has been demoted
// _ZZ24default_function_kernel0E13kernel_shared has been demoted

.visible .entry default_function_kernel0(
	.param .u64 .ptr .align 1 default_function_kernel0_param_0,
	.param .u64 .ptr .align 1 default_function_kernel0_param_1,
	.param .u64 .ptr .align 1 default_function_kernel0_param_2
)
{
	.reg .pred 	%p<407>;
	.reg .b16 	%rs<253>;
	.reg .b32 	%r<353>;
	.reg .b32 	%f<538>;
	.reg .b64 	%rd<105>;
	// demoted variable
	.shared .align 4 .b8 _ZZ24default_function_kernel0E15pad_temp_shared[10368];
	// demoted variable
	.shared .align 4 .b8 _ZZ24default_function_kernel0E13kernel_shared[18432];
	mov.u32 	%r94, %tid.z;
	shl.b32 	%r95, %r94, 3;
	mov.u32 	%r96, %tid.y;
	mov.u32 	%r97, %tid.x;
	mul.lo.s32 	%r98, %r97, 14;
	mad.lo.s32 	%r99, %r96, 93, %r98;
	mul.lo.s32 	%r100, %r94, 72;
	shl.b32 	%r101, %r94, 2;
	shl.b32 	%r102, %r97, 3;
	mad.lo.s32 	%r103, %r96, 55, %r102;
	shl.b32 	%r104, %r94, 7;
	mov.u32 	%r105, %ctaid.z;
	shl.b32 	%r106, %r105, 4;
	add.s32 	%r107, %r106, %r101;
	mul.hi.u32 	%r108, %r99, 53024288;
	add.s32 	%r1, %r95, %r108;
	mul.hi.u32 	%r109, %r99, 477218589;
	add.s32 	%r2, %r109, %r100;
	cvt.u16.u32 	%rs37, %r99;
	mul.hi.u16 	%rs38, %rs37, 25891;
	shr.u16 	%rs39, %rs38, 5;
	mul.lo.s16 	%rs40, %rs39, 81;
	sub.s16 	%rs41, %rs37, %rs40;
	add.s16 	%rs1, %rs41, -72;
	mul.hi.u16 	%rs42, %rs37, -7281;
	shr.u16 	%rs43, %rs42, 3;
	mul.lo.s16 	%rs44, %rs43, 9;
	sub.s16 	%rs45, %rs37, %rs44;
	add.s16 	%rs2, %rs45, -8;
	cvt.u32.u16 	%r110, %rs45;
	mul.lo.s16 	%rs46, %rs41, 57;
	shr.u16 	%rs47, %rs46, 9;
	mul.lo.s16 	%rs48, %rs47, 7;
	cvt.u32.u16 	%r111, %rs48;
	and.b32  	%r112, %r111, 255;
	mad.lo.s32 	%r113, %r108, 49, %r110;
	add.s32 	%r3, %r113, %r112;
	add.s32 	%r114, %r99, 1;
	mul.hi.u32 	%r115, %r114, 53024288;
	add.s32 	%r4, %r95, %r115;
	mul.hi.u32 	%r116, %r114, 477218589;
	add.s32 	%r5, %r116, %r100;
	cvt.u16.u32 	%rs49, %r114;
	mul.hi.u16 	%rs50, %rs49, 25891;
	shr.u16 	%rs51, %rs50, 5;
	mul.lo.s16 	%rs52, %rs51, 81;
	sub.s16 	%rs53, %rs49, %rs52;
	add.s16 	%rs3, %rs53, -72;
	mul.hi.u16 	%rs54, %rs49, -7281;
	shr.u16 	%rs55, %rs54, 3;
	mul.lo.s16 	%rs56, %rs55, 9;
	sub.s16 	%rs57, %rs49, %rs56;
	add.s16 	%rs4, %rs57, -8;
	cvt.u32.u16 	%r117, %rs57;
	mul.lo.s16 	%rs58, %rs53, 57;
	shr.u16 	%rs59, %rs58, 9;
	mul.lo.s16 	%rs60, %rs59, 7;
	cvt.u32.u16 	%r118, %rs60;
	and.b32  	%r119, %r118, 255;
	mad.lo.s32 	%r120, %r115, 49, %r117;
	add.s32 	%r6, %r120, %r119;
	add.s32 	%r121, %r99, 2;
	mul.hi.u32 	%r122, %r121, 53024288;
	add.s32 	%r7, %r95, %r122;
	mul.hi.u32 	%r123, %r121, 477218589;
	add.s32 	%r8, %r123, %r100;
	cvt.u16.u32 	%rs61, %r121;
	mul.hi.u16 	%rs62, %rs61, 25891;
	shr.u16 	%rs63, %rs62, 5;
	mul.lo.s16 	%rs64, %rs63, 81;
	sub.s16 	%rs65, %rs61, %rs64;
	add.s16 	%rs5, %rs65, -72;
	mul.hi.u16 	%rs66, %rs61, -7281;
	shr.u16 	%rs67, %rs66, 3;
	mul.lo.s16 	%rs68, %rs67, 9;
	sub.s16 	%rs69, %rs61, %rs68;
	add.s16 	%rs6, %rs69, -8;
	cvt.u32.u16 	%r124, %rs69;
	mul.lo.s16 	%rs70, %rs65, 57;
	shr.u16 	%rs71, %rs70, 9;
	mul.lo.s16 	%rs72, %rs71, 7;
	cvt.u32.u16 	%r125, %rs72;
	and.b32  	%r126, %r125, 255;
	mad.lo.s32 	%r127, %r122, 49, %r124;
	add.s32 	%r9, %r127, %r126;
	add.s32 	%r128, %r99, 3;
	mul.hi.u32 	%r129, %r128, 53024288;
	add.s32 	%r10, %r95, %r129;
	mul.hi.u32 	%r130, %r128, 477218589;
	add.s32 	%r11, %r130, %r100;
	cvt.u16.u32 	%rs73, %r128;
	mul.hi.u16 	%rs74, %rs73, 25891;
	shr.u16 	%rs75, %rs74, 5;
	mul.lo.s16 	%rs76, %rs75, 81;
	sub.s16 	%rs77, %rs73, %rs76;
	add.s16 	%rs7, %rs77, -72;
	mul.hi.u16 	%rs78, %rs73, -7281;
	shr.u16 	%rs79, %rs78, 3;
	mul.lo.s16 	%rs80, %rs79, 9;
	sub.s16 	%rs81, %rs73, %rs80;
	add.s16 	%rs8, %rs81, -8;
	cvt.u32.u16 	%r131, %rs81;
	mul.lo.s16 	%rs82, %rs77, 57;
	shr.u16 	%rs83, %rs82, 9;
	mul.lo.s16 	%rs84, %rs83, 7;
	cvt.u32.u16 	%r132, %rs84;
	and.b32  	%r133, %r132, 255;
	mad.lo.s32 	%r134, %r129, 49, %r131;
	add.s32 	%r12, %r134, %r133;
	add.s32 	%r135, %r99, 4;
	mul.hi.u32 	%r136, %r135, 53024288;
	add.s32 	%r13, %r95, %r136;
	mul.hi.u32 	%r137, %r135, 477218589;
	add.s32 	%r14, %r137, %r100;
	cvt.u16.u32 	%rs85, %r135;
	mul.hi.u16 	%rs86, %rs85, 25891;
	shr.u16 	%rs87, %rs86, 5;
	mul.lo.s16 	%rs88, %rs87, 81;
	sub.s16 	%rs89, %rs85, %rs88;
	add.s16 	%rs9, %rs89, -72;
	mul.hi.u16 	%rs90, %rs85, -7281;
	shr.u16 	%rs91, %rs90, 3;
	mul.lo.s16 	%rs92, %rs91, 9;
	sub.s16 	%rs93, %rs85, %rs92;
	add.s16 	%rs10, %rs93, -8;
	cvt.u32.u16 	%r138, %rs93;
	mul.lo.s16 	%rs94, %rs89, 57;
	shr.u16 	%rs95, %rs94, 9;
	mul.lo.s16 	%rs96, %rs95, 7;
	cvt.u32.u16 	%r139, %rs96;
	and.b32  	%r140, %r139, 255;
	mad.lo.s32 	%r141, %r136, 49, %r138;
	add.s32 	%r15, %r141, %r140;
	add.s32 	%r142, %r99, 5;
	mul.hi.u32 	%r143, %r142, 53024288;
	add.s32 	%r16, %r95, %r143;
	mul.hi.u32 	%r144, %r142, 477218589;
	add.s32 	%r17, %r144, %r100;
	cvt.u16.u32 	%rs97, %r142;
	mul.hi.u16 	%rs98, %rs97, 25891;
	shr.u16 	%rs99, %rs98, 5;
	mul.lo.s16 	%rs100, %rs99, 81;
	sub.s16 	%rs101, %rs97, %rs100;
	add.s16 	%rs11, %rs101, -72;
	mul.hi.u16 	%rs102, %rs97, -7281;
	shr.u16 	%rs103, %rs102, 3;
	mul.lo.s16 	%rs104, %rs103, 9;
	sub.s16 	%rs105, %rs97, %rs104;
	add.s16 	%rs12, %rs105, -8;
	cvt.u32.u16 	%r145, %rs105;
	mul.lo.s16 	%rs106, %rs101, 57;
	shr.u16 	%rs107, %rs106, 9;
	mul.lo.s16 	%rs108, %rs107, 7;
	cvt.u32.u16 	%r146, %rs108;
	and.b32  	%r147, %r146, 255;
	mad.lo.s32 	%r148, %r143, 49, %r145;
	add.s32 	%r18, %r148, %r147;
	add.s32 	%r149, %r99, 6;
	mul.hi.u32 	%r150, %r149, 53024288;
	add.s32 	%r19, %r95, %r150;
	mul.hi.u32 	%r151, %r149, 477218589;
	add.s32 	%r20, %r151, %r100;
	cvt.u16.u32 	%rs109, %r149;
	mul.hi.u16 	%rs110, %rs109, 25891;
	shr.u16 	%rs111, %rs110, 5;
	mul.lo.s16 	%rs112, %rs111, 81;
	sub.s16 	%rs113, %rs109, %rs112;
	add.s16 	%rs13, %rs113, -72;
	mul.hi.u16 	%rs114, %rs109, -7281;
	shr.u16 	%rs115, %rs114, 3;
	mul.lo.s16 	%rs116, %rs115, 9;
	sub.s16 	%rs117, %rs109, %rs116;
	add.s16 	%rs14, %rs117, -8;
	cvt.u32.u16 	%r152, %rs117;
	mul.lo.s16 	%rs118, %rs113, 57;
	shr.u16 	%rs119, %rs118, 9;
	mul.lo.s16 	%rs120, %rs119, 7;
	cvt.u32.u16 	%r153, %rs120;
	and.b32  	%r154, %r153, 255;
	mad.lo.s32 	%r155, %r150, 49, %r152;
	add.s32 	%r21, %r155, %r154;
	add.s32 	%r156, %r99, 7;
	mul.hi.u32 	%r157, %r156, 53024288;
	add.s32 	%r22, %r95, %r157;
	mul.hi.u32 	%r158, %r156, 477218589;
	add.s32 	%r23, %r158, %r100;
	cvt.u16.u32 	%rs121, %r156;
	mul.hi.u16 	%rs122, %rs121, 25891;
	shr.u16 	%rs123, %rs122, 5;
	mul.lo.s16 	%rs124, %rs123, 81;
	sub.s16 	%rs125, %rs121, %rs124;
	add.s16 	%rs15, %rs125, -72;
	mul.hi.u16 	%rs126, %rs121, -7281;
	shr.u16 	%rs127, %rs126, 3;
	mul.lo.s16 	%rs128, %rs127, 9;
	sub.s16 	%rs129, %rs121, %rs128;
	add.s16 	%rs16, %rs129, -8;
	cvt.u32.u16 	%r159, %rs129;
	mul.lo.s16 	%rs130, %rs125, 57;
	shr.u16 	%rs131, %rs130, 9;
	mul.lo.s16 	%rs132, %rs131, 7;
	cvt.u32.u16 	%r160, %rs132;
	and.b32  	%r161, %r160, 255;
	mad.lo.s32 	%r162, %r157, 49, %r159;
	add.s32 	%r24, %r162, %r161;
	add.s32 	%r163, %r99, 8;
	mul.hi.u32 	%r164, %r163, 53024288;
	add.s32 	%r25, %r95, %r164;
	mul.hi.u32 	%r165, %r163, 477218589;
	add.s32 	%r26, %r165, %r100;
	cvt.u16.u32 	%rs133, %r163;
	mul.hi.u16 	%rs134, %rs133, 25891;
	shr.u16 	%rs135, %rs134, 5;
	mul.lo.s16 	%rs136, %rs135, 81;
	sub.s16 	%rs137, %rs133, %rs136;
	add.s16 	%rs17, %rs137, -72;
	mul.hi.u16 	%rs138, %rs133, -7281;
	shr.u16 	%rs139, %rs138, 3;
	mul.lo.s16 	%rs140, %rs139, 9;
	sub.s16 	%rs141, %rs133, %rs140;
	add.s16 	%rs18, %rs141, -8;
	cvt.u32.u16 	%r166, %rs141;
	mul.lo.s16 	%rs142, %rs137, 57;
	shr.u16 	%rs143, %rs142, 9;
	mul.lo.s16 	%rs144, %rs143, 7;
	cvt.u32.u16 	%r167, %rs144;
	and.b32  	%r168, %r167, 255;
	mad.lo.s32 	%r169, %r164, 49, %r166;
	add.s32 	%r27, %r169, %r168;
	add.s32 	%r170, %r99, 9;
	mul.hi.u32 	%r171, %r170, 53024288;
	add.s32 	%r28, %r95, %r171;
	mul.hi.u32 	%r172, %r170, 477218589;
	add.s32 	%r29, %r172, %r100;
	cvt.u16.u32 	%rs145, %r170;
	mul.hi.u16 	%rs146, %rs145, 25891;
	shr.u16 	%rs147, %rs146, 5;
	mul.lo.s16 	%rs148, %rs147, 81;
	sub.s16 	%rs149, %rs145, %rs148;
	add.s16 	%rs19, %rs149, -72;
	mul.hi.u16 	%rs150, %rs145, -7281;
	shr.u16 	%rs151, %rs150, 3;
	mul.lo.s16 	%rs152, %rs151, 9;
	sub.s16 	%rs153, %rs145, %rs152;
	add.s16 	%rs20, %rs153, -8;
	cvt.u32.u16 	%r173, %rs153;
	mul.lo.s16 	%rs154, %rs149, 57;
	shr.u16 	%rs155, %rs154, 9;
	mul.lo.s16 	%rs156, %rs155, 7;
	cvt.u32.u16 	%r174, %rs156;
	and.b32  	%r175, %r174, 255;
	mad.lo.s32 	%r176, %r171, 49, %r173;
	add.s32 	%r30, %r176, %r175;
	add.s32 	%r177, %r99, 10;
	mul.hi.u32 	%r178, %r177, 53024288;
	add.s32 	%r31, %r95, %r178;
	mul.hi.u32 	%r179, %r177, 477218589;
	add.s32 	%r32, %r179, %r100;
	cvt.u16.u32 	%rs157, %r177;
	mul.hi.u16 	%rs158, %rs157, 25891;
	shr.u16 	%rs159, %rs158, 5;
	mul.lo.s16 	%rs160, %rs159, 81;
	sub.s16 	%rs161, %rs157, %rs160;
	add.s16 	%rs21, %rs161, -72;
	mul.hi.u16 	%rs162, %rs157, -7281;
	shr.u16 	%rs163, %rs162, 3;
	mul.lo.s16 	%rs164, %rs163, 9;
	sub.s16 	%rs165, %rs157, %rs164;
	add.s16 	%rs22, %rs165, -8;
	cvt.u32.u16 	%r180, %rs165;
	mul.lo.s16 	%rs166, %rs161, 57;
	shr.u16 	%rs167, %rs166, 9;
	mul.lo.s16 	%rs168, %rs167, 7;
	cvt.u32.u16 	%r181, %rs168;
	and.b32  	%r182, %r181, 255;
	mad.lo.s32 	%r183, %r178, 49, %r180;
	add.s32 	%r33, %r183, %r182;
	add.s32 	%r184, %r99, 11;
	mul.hi.u32 	%r185, %r184, 53024288;
	add.s32 	%r34, %r95, %r185;
	mul.hi.u32 	%r186, %r184, 477218589;
	add.s32 	%r35, %r186, %r100;
	cvt.u16.u32 	%rs169, %r184;
	mul.hi.u16 	%rs170, %rs169, 25891;
	shr.u16 	%rs171, %rs170, 5;
	mul.lo.s16 	%rs172, %rs171, 81;
	sub.s16 	%rs173, %rs169, %rs172;
	add.s16 	%rs23, %rs173, -72;
	mul.hi.u16 	%rs174, %rs169, -7281;
	shr.u16 	%rs175, %rs174, 3;
	mul.lo.s16 	%rs176, %rs175, 9;
	sub.s16 	%rs177, %rs169, %rs176;
	add.s16 	%rs24, %rs177, -8;
	cvt.u32.u16 	%r187, %rs177;
	mul.lo.s16 	%rs178, %rs173, 57;
	shr.u16 	%rs179, %rs178, 9;
	mul.lo.s16 	%rs180, %rs179, 7;
	cvt.u32.u16 	%r188, %rs180;
	and.b32  	%r189, %r188, 255;
	mad.lo.s32 	%r190, %r185, 49, %r187;
	add.s32 	%r36, %r190, %r189;
	add.s32 	%r191, %r99, 12;
	mul.hi.u32 	%r192, %r191, 53024288;
	add.s32 	%r37, %r95, %r192;
	mul.hi.u32 	%r193, %r191, 477218589;
	add.s32 	%r38, %r193, %r100;
	cvt.u16.u32 	%rs181, %r191;
	mul.hi.u16 	%rs182, %rs181, 25891;
	shr.u16 	%rs183, %rs182, 5;
	mul.lo.s16 	%rs184, %rs183, 81;
	sub.s16 	%rs185, %rs181, %rs184;
	add.s16 	%rs25, %rs185, -72;
	mul.hi.u16 	%rs186, %rs181, -7281;
	shr.u16 	%rs187, %rs186, 3;
	mul.lo.s16 	%rs188, %rs187, 9;
	sub.s16 	%rs189, %rs181, %rs188;
	add.s16 	%rs26, %rs189, -8;
	cvt.u32.u16 	%r194, %rs189;
	mul.lo.s16 	%rs190, %rs185, 57;
	shr.u16 	%rs191, %rs190, 9;
	mul.lo.s16 	%rs192, %rs191, 7;
	cvt.u32.u16 	%r195, %rs192;
	and.b32  	%r196, %r195, 255;
	mad.lo.s32 	%r197, %r192, 49, %r194;
	add.s32 	%r39, %r197, %r196;
	add.s32 	%r198, %r99, 13;
	mul.hi.u32 	%r199, %r198, 53024288;
	add.s32 	%r40, %r95, %r199;
	mul.hi.u32 	%r200, %r198, 477218589;
	add.s32 	%r41, %r200, %r100;
	cvt.u16.u32 	%rs193, %r198;
	mul.hi.u16 	%rs194, %rs193, 25891;
	shr.u16 	%rs195, %rs194, 5;
	mul.lo.s16 	%rs196, %rs195, 81;
	sub.s16 	%rs197, %rs193, %rs196;
	add.s16 	%rs27, %rs197, -72;
	mul.hi.u16 	%rs198, %rs193, -7281;
	shr.u16 	%rs199, %rs198, 3;
	mul.lo.s16 	%rs200, %rs199, 9;
	sub.s16 	%rs201, %rs193, %rs200;
	add.s16 	%rs28, %rs201, -8;
	cvt.u32.u16 	%r201, %rs201;
	mul.lo.s16 	%rs202, %rs197, 57;
	shr.u16 	%rs203, %rs202, 9;
	mul.lo.s16 	%rs204, %rs203, 7;
	cvt.u32.u16 	%r202, %rs204;
	and.b32  	%r203, %r202, 255;
	mad.lo.s32 	%r204, %r199, 49, %r201;
	add.s32 	%r42, %r204, %r203;
	cvt.u16.u32 	%rs205, %r103;
	mul.hi.u16 	%rs206, %rs205, -21845;
	shr.u16 	%rs207, %rs206, 6;
	cvt.u32.u16 	%r205, %rs207;
	add.s32 	%r43, %r101, %r205;
	shr.u16 	%rs208, %rs206, 1;
	cvt.u32.u16 	%r206, %rs208;
	add.s32 	%r44, %r104, %r206;
	add.s32 	%r45, %r107, %r205;
	mul.wide.u16 	%r46, %rs207, 864;
	mul.lo.s16 	%rs209, %rs207, 96;
	sub.s16 	%rs210, %rs205, %rs209;
	mul.lo.s16 	%rs29, %rs210, 3;
	add.s16 	%rs211, %rs205, 1;
	mul.hi.u16 	%rs212, %rs211, -21845;
	shr.u16 	%rs213, %rs212, 6;
	cvt.u32.u16 	%r207, %rs213;
	add.s32 	%r47, %r101, %r207;
	shr.u16 	%rs214, %rs212, 1;
	cvt.u32.u16 	%r208, %rs214;
	add.s32 	%r48, %r104, %r208;
	add.s32 	%r49, %r107, %r207;
	mul.wide.u16 	%r50, %rs213, 864;
	mul.lo.s16 	%rs215, %rs213, 96;
	sub.s16 	%rs216, %rs211, %rs215;
	mul.lo.s16 	%rs30, %rs216, 3;
	add.s16 	%rs217, %rs205, 2;
	mul.hi.u16 	%rs218, %rs217, -21845;
	shr.u16 	%rs219, %rs218, 6;
	cvt.u32.u16 	%r209, %rs219;
	add.s32 	%r51, %r101, %r209;
	shr.u16 	%rs220, %rs218, 1;
	cvt.u32.u16 	%r210, %rs220;
	add.s32 	%r52, %r104, %r210;
	add.s32 	%r53, %r107, %r209;
	mul.wide.u16 	%r54, %rs219, 864;
	mul.lo.s16 	%rs221, %rs219, 96;
	sub.s16 	%rs222, %rs217, %rs221;
	mul.lo.s16 	%rs31, %rs222, 3;
	add.s16 	%rs223, %rs205, 3;
	mul.hi.u16 	%rs224, %rs223, -21845;
	shr.u16 	%rs225, %rs224, 6;
	cvt.u32.u16 	%r211, %rs225;
	add.s32 	%r55, %r101, %r211;
	shr.u16 	%rs226, %rs224, 1;
	cvt.u32.u16 	%r212, %rs226;
	add.s32 	%r56, %r104, %r212;
	add.s32 	%r57, %r107, %r211;
	mul.wide.u16 	%r58, %rs225, 864;
	mul.lo.s16 	%rs227, %rs225, 96;
	sub.s16 	%rs228, %rs223, %rs227;
	mul.lo.s16 	%rs32, %rs228, 3;
	add.s16 	%rs229, %rs205, 4;
	mul.hi.u16 	%rs230, %rs229, -21845;
	shr.u16 	%rs231, %rs230, 6;
	cvt.u32.u16 	%r213, %rs231;
	add.s32 	%r59, %r101, %r213;
	shr.u16 	%rs232, %rs230, 1;
	cvt.u32.u16 	%r214, %rs232;
	add.s32 	%r60, %r104, %r214;
	add.s32 	%r61, %r107, %r213;
	mul.wide.u16 	%r62, %rs231, 864;
	mul.lo.s16 	%rs233, %rs231, 96;
	sub.s16 	%rs234, %rs229, %rs233;
	mul.lo.s16 	%rs33, %rs234, 3;
	add.s16 	%rs235, %rs205, 5;
	mul.hi.u16 	%rs236, %rs235, -21845;
	shr.u16 	%rs237, %rs236, 6;
	cvt.u32.u16 	%r215, %rs237;
	add.s32 	%r63, %r101, %r215;
	shr.u16 	%rs238, %rs236, 1;
	cvt.u32.u16 	%r216, %rs238;
	add.s32 	%r64, %r104, %r216;
	add.s32 	%r65, %r107, %r215;
	mul.wide.u16 	%r66, %rs237, 864;
	mul.lo.s16 	%rs239, %rs237, 96;
	sub.s16 	%rs240, %rs235, %rs239;
	mul.lo.s16 	%rs34, %rs240, 3;
	add.s16 	%rs241, %rs205, 6;
	mul.hi.u16 	%rs242, %rs241, -21845;
	shr.u16 	%rs243, %rs242, 6;
	cvt.u32.u16 	%r217, %rs243;
	add.s32 	%r67, %r101, %r217;
	shr.u16 	%rs244, %rs242, 1;
	cvt.u32.u16 	%r218, %rs244;
	add.s32 	%r68, %r104, %r218;
	add.s32 	%r69, %r107, %r217;
	mul.wide.u16 	%r70, %rs243, 864;
	mul.lo.s16 	%rs245, %rs243, 96;
	sub.s16 	%rs246, %rs241, %rs245;
	mul.lo.s16 	%rs35, %rs246, 3;
	add.s16 	%rs247, %rs205, 7;
	mul.hi.u16 	%rs248, %rs247, -21845;
	shr.u16 	%rs249, %rs248, 6;
	cvt.u32.u16 	%r219, %rs249;
	add.s32 	%r71, %r101, %r219;
	shr.u16 	%rs250, %rs248, 1;
	cvt.u32.u16 	%r220, %rs250;
	add.s32 	%r72, %r104, %r220;
	add.s32 	%r73, %r107, %r219;
	mul.wide.u16 	%r74, %rs249, 864;
	mul.lo.s16 	%rs251, %rs249, 96;
	sub.s16 	%rs252, %rs247, %rs251;
	mul.lo.s16 	%rs36, %rs252, 3;
	mov.f32 	%f534, 0f00000000;
	mov.b32 	%r350, 0;
	cvt.u64.u16 	%rd45, %rs29;
	cvt.u64.u32 	%rd46, %r46;
	add.s64 	%rd47, %rd46, %rd45;
	cvt.u64.u16 	%rd52, %rs30;
	cvt.u64.u32 	%rd53, %r50;
	add.s64 	%rd54, %rd53, %rd52;
	cvt.u64.u16 	%rd59, %rs31;
	mov.f32 	%f535, %f534;
	mov.f32 	%f536, %f534;
	mov.f32 	%f537, %f534;
$L__BB0_1:
	ld.param.u64 	%rd102, [default_function_kernel0_param_0];
	cvta.to.global.u64 	%rd1, %rd102;
	mov.u32 	%r221, %tid.z;
	mov.u32 	%r222, %tid.y;
	mov.u32 	%r224, %tid.x;
	mul.lo.s32 	%r225, %r224, 14;
	mad.lo.s32 	%r77, %r222, 93, %r225;
	mad.lo.s32 	%r78, %r221, 648, %r77;
	shl.b32 	%r226, %r78, 2;
	mov.u32 	%r227, _ZZ24default_function_kernel0E15pad_temp_shared;
	add.s32 	%r79, %r227, %r226;
	setp.gt.u32 	%p10, %r224, 6;
	setp.gt.u32 	%p11, %r77, 647;
	setp.gt.u32 	%p12, %r78, 2591;
	setp.gt.u32 	%p13, %r2, 287;
	setp.gt.u32 	%p14, %r1, 31;
	bar.sync 	0;
	mul.lo.s32 	%r229, %r350, 1568;
	mad.lo.s32 	%r230, %r221, 392, %r229;
	add.s32 	%r81, %r230, -8;
	or.pred  	%p15, %p14, %p13;
	or.pred  	%p16, %p15, %p12;
	or.pred  	%p17, %p16, %p11;
	or.pred  	%p18, %p17, %p10;
	@%p18 bra 	$L__BB0_5;
	setp.lt.u16 	%p19, %rs2, -7;
	setp.lt.u16 	%p20, %rs1, -63;
	or.pred  	%p21, %p20, %p19;
	mov.f32 	%f516, 0f00000000;
	@%p21 bra 	$L__BB0_4;
	add.s32 	%r231, %r81, %r3;
	mul.wide.u32 	%rd15, %r231, 4;
	add.s64 	%rd16, %rd1, %rd15;
	ld.global.nc.f32 	%f516, [%rd16];
$L__BB0_4:
	st.shared.f32 	[%r79], %f516;
$L__BB0_5:
	setp.gt.u32 	%p22, %r77, 646;
	setp.gt.u32 	%p23, %r78, 2590;
	setp.gt.u32 	%p24, %r5, 287;
	setp.gt.u32 	%p25, %r4, 31;
	setp.gt.u32 	%p26, %r224, 6;
	or.pred  	%p27, %p25, %p24;
	or.pred  	%p28, %p27, %p23;
	or.pred  	%p29, %p28, %p22;
	or.pred  	%p30, %p29, %p26;
	@%p30 bra 	$L__BB0_9;
	setp.lt.u16 	%p31, %rs4, -7;
	setp.lt.u16 	%p32, %rs3, -63;
	or.pred  	%p33, %p32, %p31;
	mov.f32 	%f517, 0f00000000;
	@%p33 bra 	$L__BB0_8;
	add.s32 	%r233, %r81, %r6;
	mul.wide.u32 	%rd17, %r233, 4;
	add.s64 	%rd18, %rd1, %rd17;
	ld.global.nc.f32 	%f517, [%rd18];
$L__BB0_8:
	st.shared.f32 	[%r79+4], %f517;
$L__BB0_9:
	setp.gt.u32 	%p34, %r77, 645;
	setp.gt.u32 	%p35, %r78, 2589;
	setp.gt.u32 	%p36, %r8, 287;
	setp.gt.u32 	%p37, %r7, 31;
	setp.gt.u32 	%p38, %r224, 6;
	or.pred  	%p39, %p37, %p36;
	or.pred  	%p40, %p39, %p35;
	or.pred  	%p41, %p40, %p34;
	or.pred  	%p42, %p41, %p38;
	@%p42 bra 	$L__BB0_13;
	setp.lt.u16 	%p43, %rs6, -7;
	setp.lt.u16 	%p44, %rs5, -63;
	or.pred  	%p45, %p44, %p43;
	mov.f32 	%f518, 0f00000000;
	@%p45 bra 	$L__BB0_12;
	add.s32 	%r235, %r81, %r9;
	mul.wide.u32 	%rd19, %r235, 4;
	add.s64 	%rd20, %rd1, %rd19;
	ld.global.nc.f32 	%f518, [%rd20];
$L__BB0_12:
	st.shared.f32 	[%r79+8], %f518;
$L__BB0_13:
	setp.gt.u32 	%p46, %r77, 644;
	setp.gt.u32 	%p47, %r78, 2588;
	setp.gt.u32 	%p48, %r11, 287;
	setp.gt.u32 	%p49, %r10, 31;
	setp.gt.u32 	%p50, %r224, 6;
	or.pred  	%p51, %p49, %p48;
	or.pred  	%p52, %p51, %p47;
	or.pred  	%p53, %p52, %p46;
	or.pred  	%p54, %p53, %p50;
	@%p54 bra 	$L__BB0_17;
	setp.lt.u16 	%p55, %rs8, -7;
	setp.lt.u16 	%p56, %rs7, -63;
	or.pred  	%p57, %p56, %p55;
	mov.f32 	%f519, 0f00000000;
	@%p57 bra 	$L__BB0_16;
	add.s32 	%r237, %r81, %r12;
	mul.wide.u32 	%rd21, %r237, 4;
	add.s64 	%rd22, %rd1, %rd21;
	ld.global.nc.f32 	%f519, [%rd22];
$L__BB0_16:
	st.shared.f32 	[%r79+12], %f519;
$L__BB0_17:
	setp.gt.u32 	%p58, %r77, 643;
	setp.gt.u32 	%p59, %r78, 2587;
	setp.gt.u32 	%p60, %r14, 287;
	setp.gt.u32 	%p61, %r13, 31;
	setp.gt.u32 	%p62, %r224, 6;
	or.pred  	%p63, %p61, %p60;
	or.pred  	%p64, %p63, %p59;
	or.pred  	%p65, %p64, %p58;
	or.pred  	%p66, %p65, %p62;
	@%p66 bra 	$L__BB0_21;
	setp.lt.u16 	%p67, %rs10, -7;
	setp.lt.u16 	%p68, %rs9, -63;
	or.pred  	%p69, %p68, %p67;
	mov.f32 	%f520, 0f00000000;
	@%p69 bra 	$L__BB0_20;
	add.s32 	%r239, %r81, %r15;
	mul.wide.u32 	%rd23, %r239, 4;
	add.s64 	%rd24, %rd1, %rd23;
	ld.global.nc.f32 	%f520, [%rd24];
$L__BB0_20:
	st.shared.f32 	[%r79+16], %f520;
$L__BB0_21:
	setp.gt.u32 	%p70, %r77, 642;
	setp.gt.u32 	%p71, %r78, 2586;
	setp.gt.u32 	%p72, %r17, 287;
	setp.gt.u32 	%p73, %r16, 31;
	setp.gt.u32 	%p74, %r224, 6;
	or.pred  	%p75, %p73, %p72;
	or.pred  	%p76, %p75, %p71;
	or.pred  	%p77, %p76, %p70;
	or.pred  	%p78, %p77, %p74;
	@%p78 bra 	$L__BB0_25;
	setp.lt.u16 	%p79, %rs12, -7;
	setp.lt.u16 	%p80, %rs11, -63;
	or.pred  	%p81, %p80, %p79;
	mov.f32 	%f521, 0f00000000;
	@%p81 bra 	$L__BB0_24;
	add.s32 	%r241, %r81, %r18;
	mul.wide.u32 	%rd25, %r241, 4;
	add.s64 	%rd26, %rd1, %rd25;
	ld.global.nc.f32 	%f521, [%rd26];
$L__BB0_24:
	st.shared.f32 	[%r79+20], %f521;
$L__BB0_25:
	setp.gt.u32 	%p82, %r77, 641;
	setp.gt.u32 	%p83, %r78, 2585;
	setp.gt.u32 	%p84, %r20, 287;
	setp.gt.u32 	%p85, %r19, 31;
	setp.gt.u32 	%p86, %r224, 6;
	or.pred  	%p87, %p85, %p84;
	or.pred  	%p88, %p87, %p83;
	or.pred  	%p89, %p88, %p82;
	or.pred  	%p90, %p89, %p86;
	@%p90 bra 	$L__BB0_29;
	setp.lt.u16 	%p91, %rs14, -7;
	setp.lt.u16 	%p92, %rs13, -63;
	or.pred  	%p93, %p92, %p91;
	mov.f32 	%f522, 0f00000000;
	@%p93 bra 	$L__BB0_28;
	add.s32 	%r243, %r81, %r21;
	mul.wide.u32 	%rd27, %r243, 4;
	add.s64 	%rd28, %rd1, %rd27;
	ld.global.nc.f32 	%f522, [%rd28];
$L__BB0_28:
	st.shared.f32 	[%r79+24], %f522;
$L__BB0_29:
	setp.gt.u32 	%p94, %r77, 640;
	setp.gt.u32 	%p95, %r78, 2584;
	setp.gt.u32 	%p96, %r23, 287;
	setp.gt.u32 	%p97, %r22, 31;
	setp.gt.u32 	%p98, %r224, 6;
	or.pred  	%p99, %p97, %p96;
	or.pred  	%p100, %p99, %p95;
	or.pred  	%p101, %p100, %p94;
	or.pred  	%p102, %p101, %p98;
	@%p102 bra 	$L__BB0_33;
	setp.lt.u16 	%p103, %rs16, -7;
	setp.lt.u16 	%p104, %rs15, -63;
	or.pred  	%p105, %p104, %p103;
	mov.f32 	%f523, 0f00000000;
	@%p105 bra 	$L__BB0_32;
	add.s32 	%r245, %r81, %r24;
	mul.wide.u32 	%rd29, %r245, 4;
	add.s64 	%rd30, %rd1, %rd29;
	ld.global.nc.f32 	%f523, [%rd30];
$L__BB0_32:
	st.shared.f32 	[%r79+28], %f523;
$L__BB0_33:
	setp.gt.u32 	%p106, %r77, 639;
	setp.gt.u32 	%p107, %r78, 2583;
	setp.gt.u32 	%p108, %r26, 287;
	setp.gt.u32 	%p109, %r25, 31;
	setp.gt.u32 	%p110, %r224, 6;
	or.pred  	%p111, %p109, %p108;
	or.pred  	%p112, %p111, %p107;
	or.pred  	%p113, %p112, %p106;
	or.pred  	%p114, %p113, %p110;
	@%p114 bra 	$L__BB0_37;
	setp.lt.u16 	%p115, %rs18, -7;
	setp.lt.u16 	%p116, %rs17, -63;
	or.pred  	%p117, %p116, %p115;
	mov.f32 	%f524, 0f00000000;
	@%p117 bra 	$L__BB0_36;
	add.s32 	%r247, %r81, %r27;
	mul.wide.u32 	%rd31, %r247, 4;
	add.s64 	%rd32, %rd1, %rd31;
	ld.global.nc.f32 	%f524, [%rd32];
$L__BB0_36:
	st.shared.f32 	[%r79+32], %f524;
$L__BB0_37:
	setp.gt.u32 	%p118, %r224, 5;
	setp.gt.u32 	%p119, %r77, 638;
	setp.gt.u32 	%p120, %r78, 2582;
	setp.gt.u32 	%p121, %r29, 287;
	setp.gt.u32 	%p122, %r28, 31;
	or.pred  	%p123, %p122, %p121;
	or.pred  	%p124, %p123, %p120;
	or.pred  	%p125, %p124, %p119;
	or.pred  	%p126, %p125, %p118;
	@%p126 bra 	$L__BB0_41;
	setp.lt.u16 	%p127, %rs20, -7;
	setp.lt.u16 	%p128, %rs19, -63;
	or.pred  	%p129, %p128, %p127;
	mov.f32 	%f525, 0f00000000;
	@%p129 bra 	$L__BB0_40;
	add.s32 	%r249, %r81, %r30;
	mul.wide.u32 	%rd33, %r249, 4;
	add.s64 	%rd34, %rd1, %rd33;
	ld.global.nc.f32 	%f525, [%rd34];
$L__BB0_40:
	st.shared.f32 	[%r79+36], %f525;
$L__BB0_41:
	setp.gt.u32 	%p130, %r77, 637;
	setp.gt.u32 	%p131, %r78, 2581;
	setp.gt.u32 	%p132, %r32, 287;
	setp.gt.u32 	%p133, %r31, 31;
	setp.gt.u32 	%p134, %r224, 5;
	or.pred  	%p135, %p133, %p132;
	or.pred  	%p136, %p135, %p131;
	or.pred  	%p137, %p136, %p130;
	or.pred  	%p138, %p137, %p134;
	@%p138 bra 	$L__BB0_45;
	setp.lt.u16 	%p139, %rs22, -7;
	setp.lt.u16 	%p140, %rs21, -63;
	or.pred  	%p141, %p140, %p139;
	mov.f32 	%f526, 0f00000000;
	@%p141 bra 	$L__BB0_44;
	add.s32 	%r251, %r81, %r33;
	mul.wide.u32 	%rd35, %r251, 4;
	add.s64 	%rd36, %rd1, %rd35;
	ld.global.nc.f32 	%f526, [%rd36];
$L__BB0_44:
	st.shared.f32 	[%r79+40], %f526;
$L__BB0_45:
	setp.gt.u32 	%p142, %r77, 636;
	setp.gt.u32 	%p143, %r78, 2580;
	setp.gt.u32 	%p144, %r35, 287;
	setp.gt.u32 	%p145, %r34, 31;
	setp.gt.u32 	%p146, %r224, 5;
	or.pred  	%p147, %p145, %p144;
	or.pred  	%p148, %p147, %p143;
	or.pred  	%p149, %p148, %p142;
	or.pred  	%p150, %p149, %p146;
	@%p150 bra 	$L__BB0_49;
	setp.lt.u16 	%p151, %rs24, -7;
	setp.lt.u16 	%p152, %rs23, -63;
	or.pred  	%p153, %p152, %p151;
	mov.f32 	%f527, 0f00000000;
	@%p153 bra 	$L__BB0_48;
	add.s32 	%r253, %r81, %r36;
	mul.wide.u32 	%rd37, %r253, 4;
	add.s64 	%rd38, %rd1, %rd37;
	ld.global.nc.f32 	%f527, [%rd38];
$L__BB0_48:
	st.shared.f32 	[%r79+44], %f527;
$L__BB0_49:
	setp.gt.u32 	%p154, %r77, 635;
	setp.gt.u32 	%p155, %r78, 2579;
	setp.gt.u32 	%p156, %r38, 287;
	setp.gt.u32 	%p157, %r37, 31;
	setp.gt.u32 	%p158, %r224, 5;
	or.pred  	%p159, %p157, %p156;
	or.pred  	%p160, %p159, %p155;
	or.pred  	%p161, %p160, %p154;
	or.pred  	%p162, %p161, %p158;
	@%p162 bra 	$L__BB0_53;
	setp.lt.u16 	%p163, %rs26, -7;
	setp.lt.u16 	%p164, %rs25, -63;
	or.pred  	%p165, %p164, %p163;
	mov.f32 	%f528, 0f00000000;
	@%p165 bra 	$L__BB0_52;
	add.s32 	%r255, %r81, %r39;
	mul.wide.u32 	%rd39, %r255, 4;
	add.s64 	%rd40, %rd1, %rd39;
	ld.global.nc.f32 	%f528, [%rd40];
$L__BB0_52:
	st.shared.f32 	[%r79+48], %f528;
$L__BB0_53:
	setp.gt.u32 	%p166, %r77, 634;
	setp.gt.u32 	%p167, %r78, 2578;
	setp.gt.u32 	%p168, %r41, 287;
	setp.gt.u32 	%p169, %r40, 31;
	setp.gt.u32 	%p170, %r224, 5;
	or.pred  	%p171, %p169, %p168;
	or.pred  	%p172, %p171, %p167;
	or.pred  	%p173, %p172, %p166;
	or.pred  	%p174, %p173, %p170;
	@%p174 bra 	$L__BB0_57;
	setp.lt.u16 	%p175, %rs28, -7;
	setp.lt.u16 	%p176, %rs27, -63;
	or.pred  	%p177, %p176, %p175;
	mov.f32 	%f529, 0f00000000;
	@%p177 bra 	$L__BB0_56;
	add.s32 	%r257, %r81, %r42;
	mul.wide.u32 	%rd41, %r257, 4;
	add.s64 	%rd42, %rd1, %rd41;
	ld.global.nc.f32 	%f529, [%rd42];
$L__BB0_56:
	st.shared.f32 	[%r79+52], %f529;
$L__BB0_57:
	ld.param.u64 	%rd103, [default_function_kernel0_param_1];
	cvta.to.global.u64 	%rd2, %rd103;
	mov.u32 	%r258, %tid.z;
	mov.u32 	%r259, %tid.y;
	mul.lo.s32 	%r260, %r224, 24;
	mad.lo.s32 	%r261, %r259, 165, %r260;
	mad.lo.s32 	%r262, %r258, 1152, %r261;
	shl.b32 	%r263, %r262, 2;
	mov.u32 	%r264, _ZZ24default_function_kernel0E13kernel_shared;
	add.s32 	%r83, %r264, %r263;
	setp.gt.u32 	%p178, %r45, 63;
	setp.gt.u32 	%p179, %r261, 1151;
	setp.gt.u32 	%p180, %r262, 4607;
	shl.b32 	%r266, %r224, 3;
	mad.lo.s32 	%r267, %r259, 55, %r266;
	mad.lo.s32 	%r268, %r221, 384, %r267;
	setp.gt.u32 	%p181, %r268, 1535;
	setp.gt.u32 	%p182, %r44, 511;
	setp.gt.u32 	%p183, %r43, 15;
	setp.gt.u32 	%p184, %r224, 6;
	mov.u32 	%r270, %ctaid.z;
	mul.lo.s32 	%r271, %r221, 3456;
	mad.lo.s32 	%r272, %r270, 13824, %r271;
	mad.lo.s32 	%r86, %r350, 288, %r272;
	or.pred  	%p185, %p183, %p182;
	or.pred  	%p1, %p185, %p181;
	or.pred  	%p186, %p1, %p180;
	or.pred  	%p187, %p186, %p179;
	or.pred  	%p188, %p187, %p184;
	or.pred  	%p189, %p188, %p178;
	@%p189 bra 	$L__BB0_59;
	cvt.u32.u16 	%r273, %rs29;
	add.s32 	%r274, %r46, %r273;
	add.s32 	%r275, %r86, %r274;
	mul.wide.u32 	%rd43, %r275, 4;
	add.s64 	%rd44, %rd2, %rd43;
	ld.global.nc.f32 	%f60, [%rd44];
	st.shared.f32 	[%r83], %f60;
$L__BB0_59:
	setp.gt.u32 	%p190, %r261, 1150;
	setp.gt.u32 	%p191, %r262, 4606;
	setp.gt.u32 	%p192, %r45, 63;
	setp.gt.u32 	%p193, %r224, 6;
	or.pred  	%p194, %p1, %p191;
	or.pred  	%p195, %p194, %p190;
	or.pred  	%p196, %p195, %p193;
	or.pred  	%p197, %p196, %p192;
	cvt.u64.u32 	%rd3, %r86;
	add.s64 	%rd48, %rd47, %rd3;
	shl.b64 	%rd49, %rd48, 2;
	add.s64 	%rd4, %rd2, %rd49;
	@%p197 bra 	$L__BB0_61;
	ld.global.nc.f32 	%f61, [%rd4+4];
	st.shared.f32 	[%r83+4], %f61;
$L__BB0_61:
	setp.gt.u32 	%p198, %r261, 1149;
	setp.gt.u32 	%p199, %r262, 4605;
	setp.gt.u32 	%p200, %r45, 63;
	setp.gt.u32 	%p201, %r224, 6;
	or.pred  	%p202, %p1, %p199;
	or.pred  	%p203, %p202, %p198;
	or.pred  	%p204, %p203, %p201;
	or.pred  	%p205, %p204, %p200;
	@%p205 bra 	$L__BB0_63;
	ld.global.nc.f32 	%f62, [%rd4+8];
	st.shared.f32 	[%r83+8], %f62;
$L__BB0_63:
	setp.gt.u32 	%p206, %r49, 63;
	setp.gt.u32 	%p207, %r261, 1148;
	setp.gt.u32 	%p208, %r262, 4604;
	setp.gt.u32 	%p209, %r268, 1534;
	setp.gt.u32 	%p210, %r48, 511;
	setp.gt.u32 	%p211, %r47, 15;
	setp.gt.u32 	%p212, %r224, 6;
	or.pred  	%p213, %p211, %p210;
	or.pred  	%p2, %p213, %p209;
	or.pred  	%p214, %p2, %p208;
	or.pred  	%p215, %p214, %p207;
	or.pred  	%p216, %p215, %p212;
	or.pred  	%p217, %p216, %p206;
	@%p217 bra 	$L__BB0_65;
	cvt.u32.u16 	%r280, %rs30;
	add.s32 	%r281, %r50, %r280;
	add.s32 	%r282, %r86, %r281;
	mul.wide.u32 	%rd50, %r282, 4;
	add.s64 	%rd51, %rd2, %rd50;
	ld.global.nc.f32 	%f63, [%rd51];
	st.shared.f32 	[%r83+12], %f63;
$L__BB0_65:
	setp.gt.u32 	%p218, %r261, 1147;
	setp.gt.u32 	%p219, %r262, 4603;
	setp.gt.u32 	%p220, %r49, 63;
	setp.gt.u32 	%p221, %r224, 6;
	or.pred  	%p222, %p2, %p219;
	or.pred  	%p223, %p222, %p218;
	or.pred  	%p224, %p223, %p221;
	or.pred  	%p225, %p224, %p220;
	add.s64 	%rd55, %rd54, %rd3;
	shl.b64 	%rd56, %rd55, 2;
	add.s64 	%rd5, %rd2, %rd56;
	@%p225 bra 	$L__BB0_67;
	ld.global.nc.f32 	%f64, [%rd5+4];
	st.shared.f32 	[%r83+16], %f64;
$L__BB0_67:
	setp.gt.u32 	%p226, %r261, 1146;
	setp.gt.u32 	%p227, %r262, 4602;
	setp.gt.u32 	%p228, %r49, 63;
	setp.gt.u32 	%p229, %r224, 6;
	or.pred  	%p230, %p2, %p227;
	or.pred  	%p231, %p230, %p226;
	or.pred  	%p232, %p231, %p229;
	or.pred  	%p233, %p232, %p228;
	@%p233 bra 	$L__BB0_69;
	ld.global.nc.f32 	%f65, [%rd5+8];
	st.shared.f32 	[%r83+20], %f65;
$L__BB0_69:
	setp.gt.u32 	%p234, %r53, 63;
	setp.gt.u32 	%p235, %r261, 1145;
	setp.gt.u32 	%p236, %r262, 4601;
	setp.gt.u32 	%p237, %r268, 1533;
	setp.gt.u32 	%p238, %r52, 511;
	setp.gt.u32 	%p239, %r51, 15;
	setp.gt.u32 	%p240, %r224, 6;
	or.pred  	%p241, %p239, %p238;
	or.pred  	%p3, %p241, %p237;
	or.pred  	%p242, %p3, %p236;
	or.pred  	%p243, %p242, %p235;
	or.pred  	%p244, %p243, %p240;
	or.pred  	%p245, %p244, %p234;
	@%p245 bra 	$L__BB0_71;
	cvt.u32.u16 	%r287, %rs31;
	add.s32 	%r288, %r54, %r287;
	add.s32 	%r289, %r86, %r288;
	mul.wide.u32 	%rd57, %r289, 4;
	add.s64 	%rd58, %rd2, %rd57;
	ld.global.nc.f32 	%f66, [%rd58];
	st.shared.f32 	[%r83+24], %f66;
$L__BB0_71:
	setp.gt.u32 	%p246, %r261, 1144;
	setp.gt.u32 	%p247, %r262, 4600;
	setp.gt.u32 	%p248, %r53, 63;
	setp.gt.u32 	%p249, %r224, 6;
	or.pred  	%p250, %p3, %p247;
	or.pred  	%p251, %p250, %p246;
	or.pred  	%p252, %p251, %p249;
	or.pred  	%p253, %p252, %p248;
	cvt.u64.u32 	%rd60, %r54;
	add.s64 	%rd61, %rd60, %rd59;
	add.s64 	%rd62, %rd61, %rd3;
	shl.b64 	%rd63, %rd62, 2;
	add.s64 	%rd6, %rd2, %rd63;
	@%p253 bra 	$L__BB0_73;
	ld.global.nc.f32 	%f67, [%rd6+4];
	st.shared.f32 	[%r83+28], %f67;
$L__BB0_73:
	setp.gt.u32 	%p254, %r261, 1143;
	setp.gt.u32 	%p255, %r262, 4599;
	setp.gt.u32 	%p256, %r53, 63;
	setp.gt.u32 	%p257, %r224, 6;
	or.pred  	%p258, %p3, %p255;
	or.pred  	%p259, %p258, %p254;
	or.pred  	%p260, %p259, %p257;
	or.pred  	%p261, %p260, %p256;
	@%p261 bra 	$L__BB0_75;
	ld.global.nc.f32 	%f68, [%rd6+8];
	st.shared.f32 	[%r83+32], %f68;
$L__BB0_75:
	setp.gt.u32 	%p262, %r57, 63;
	setp.gt.u32 	%p263, %r261, 1142;
	setp.gt.u32 	%p264, %r262, 4598;
	setp.gt.u32 	%p265, %r268, 1532;
	setp.gt.u32 	%p266, %r56, 511;
	setp.gt.u32 	%p267, %r55, 15;
	setp.gt.u32 	%p268, %r224, 6;
	or.pred  	%p269, %p267, %p266;
	or.pred  	%p4, %p269, %p265;
	or.pred  	%p270, %p4, %p264;
	or.pred  	%p271, %p270, %p263;
	or.pred  	%p272, %p271, %p268;
	or.pred  	%p273, %p272, %p262;
	@%p273 bra 	$L__BB0_77;
	cvt.u32.u16 	%r294, %rs32;
	add.s32 	%r295, %r58, %r294;
	add.s32 	%r296, %r86, %r295;
	mul.wide.u32 	%rd64, %r296, 4;
	add.s64 	%rd65, %rd2, %rd64;
	ld.global.nc.f32 	%f69, [%rd65];
	st.shared.f32 	[%r83+36], %f69;
$L__BB0_77:
	setp.gt.u32 	%p274, %r261, 1141;
	setp.gt.u32 	%p275, %r262, 4597;
	setp.gt.u32 	%p276, %r57, 63;
	setp.gt.u32 	%p277, %r224, 6;
	or.pred  	%p278, %p4, %p275;
	or.pred  	%p279, %p278, %p274;
	or.pred  	%p280, %p279, %p277;
	or.pred  	%p281, %p280, %p276;
	cvt.u64.u16 	%rd66, %rs32;
	cvt.u64.u32 	%rd67, %r58;
	add.s64 	%rd68, %rd67, %rd66;
	add.s64 	%rd69, %rd68, %rd3;
	shl.b64 	%rd70, %rd69, 2;
	add.s64 	%rd7, %rd2, %rd70;
	@%p281 bra 	$L__BB0_79;
	ld.global.nc.f32 	%f70, [%rd7+4];
	st.shared.f32 	[%r83+40], %f70;
$L__BB0_79:
	setp.gt.u32 	%p282, %r261, 1140;
	setp.gt.u32 	%p283, %r262, 4596;
	setp.gt.u32 	%p284, %r57, 63;
	setp.gt.u32 	%p285, %r224, 6;
	or.pred  	%p286, %p4, %p283;
	or.pred  	%p287, %p286, %p282;
	or.pred  	%p288, %p287, %p285;
	or.pred  	%p289, %p288, %p284;
	@%p289 bra 	$L__BB0_81;
	ld.global.nc.f32 	%f71, [%rd7+8];
	st.shared.f32 	[%r83+44], %f71;
$L__BB0_81:
	setp.gt.u32 	%p290, %r61, 63;
	setp.gt.u32 	%p291, %r261, 1139;
	setp.gt.u32 	%p292, %r262, 4595;
	setp.gt.u32 	%p293, %r268, 1531;
	setp.gt.u32 	%p294, %r60, 511;
	setp.gt.u32 	%p295, %r59, 15;
	setp.gt.u32 	%p296, %r224, 6;
	or.pred  	%p297, %p295, %p294;
	or.pred  	%p5, %p297, %p293;
	or.pred  	%p298, %p5, %p292;
	or.pred  	%p299, %p298, %p291;
	or.pred  	%p300, %p299, %p296;
	or.pred  	%p301, %p300, %p290;
	@%p301 bra 	$L__BB0_83;
	cvt.u32.u16 	%r301, %rs33;
	add.s32 	%r302, %r62, %r301;
	add.s32 	%r303, %r86, %r302;
	mul.wide.u32 	%rd71, %r303, 4;
	add.s64 	%rd72, %rd2, %rd71;
	ld.global.nc.f32 	%f72, [%rd72];
	st.shared.f32 	[%r83+48], %f72;
$L__BB0_83:
	setp.gt.u32 	%p302, %r261, 1138;
	setp.gt.u32 	%p303, %r262, 4594;
	setp.gt.u32 	%p304, %r61, 63;
	setp.gt.u32 	%p305, %r224, 6;
	or.pred  	%p306, %p5, %p303;
	or.pred  	%p307, %p306, %p302;
	or.pred  	%p308, %p307, %p305;
	or.pred  	%p309, %p308, %p304;
	cvt.u64.u16 	%rd73, %rs33;
	cvt.u64.u32 	%rd74, %r62;
	add.s64 	%rd75, %rd74, %rd73;
	add.s64 	%rd76, %rd75, %rd3;
	shl.b64 	%rd77, %rd76, 2;
	add.s64 	%rd8, %rd2, %rd77;
	@%p309 bra 	$L__BB0_85;
	ld.global.nc.f32 	%f73, [%rd8+4];
	st.shared.f32 	[%r83+52], %f73;
$L__BB0_85:
	setp.gt.u32 	%p310, %r261, 1137;
	setp.gt.u32 	%p311, %r262, 4593;
	setp.gt.u32 	%p312, %r61, 63;
	setp.gt.u32 	%p313, %r224, 6;
	or.pred  	%p314, %p5, %p311;
	or.pred  	%p315, %p314, %p310;
	or.pred  	%p316, %p315, %p313;
	or.pred  	%p317, %p316, %p312;
	@%p317 bra 	$L__BB0_87;
	ld.global.nc.f32 	%f74, [%rd8+8];
	st.shared.f32 	[%r83+56], %f74;
$L__BB0_87:
	setp.gt.u32 	%p318, %r65, 63;
	setp.gt.u32 	%p319, %r261, 1136;
	setp.gt.u32 	%p320, %r262, 4592;
	setp.gt.u32 	%p321, %r268, 1530;
	setp.gt.u32 	%p322, %r64, 511;
	setp.gt.u32 	%p323, %r63, 15;
	setp.gt.u32 	%p324, %r224, 6;
	or.pred  	%p325, %p323, %p322;
	or.pred  	%p6, %p325, %p321;
	or.pred  	%p326, %p6, %p320;
	or.pred  	%p327, %p326, %p319;
	or.pred  	%p328, %p327, %p324;
	or.pred  	%p329, %p328, %p318;
	@%p329 bra 	$L__BB0_89;
	cvt.u32.u16 	%r308, %rs34;
	add.s32 	%r309, %r66, %r308;
	add.s32 	%r310, %r86, %r309;
	mul.wide.u32 	%rd78, %r310, 4;
	add.s64 	%rd79, %rd2, %rd78;
	ld.global.nc.f32 	%f75, [%rd79];
	st.shared.f32 	[%r83+60], %f75;
$L__BB0_89:
	setp.gt.u32 	%p330, %r261, 1135;
	setp.gt.u32 	%p331, %r262, 4591;
	setp.gt.u32 	%p332, %r65, 63;
	setp.gt.u32 	%p333, %r224, 6;
	or.pred  	%p334, %p6, %p331;
	or.pred  	%p335, %p334, %p330;
	or.pred  	%p336, %p335, %p333;
	or.pred  	%p337, %p336, %p332;
	cvt.u64.u16 	%rd80, %rs34;
	cvt.u64.u32 	%rd81, %r66;
	add.s64 	%rd82, %rd81, %rd80;
	add.s64 	%rd83, %rd82, %rd3;
	shl.b64 	%rd84, %rd83, 2;
	add.s64 	%rd9, %rd2, %rd84;
	@%p337 bra 	$L__BB0_91;
	ld.global.nc.f32 	%f76, [%rd9+4];
	st.shared.f32 	[%r83+64], %f76;
$L__BB0_91:
	setp.gt.u32 	%p338, %r261, 1134;
	setp.gt.u32 	%p339, %r262, 4590;
	setp.gt.u32 	%p340, %r65, 63;
	setp.gt.u32 	%p341, %r224, 6;
	or.pred  	%p342, %p6, %p339;
	or.pred  	%p343, %p342, %p338;
	or.pred  	%p344, %p343, %p341;
	or.pred  	%p345, %p344, %p340;
	@%p345 bra 	$L__BB0_93;
	ld.global.nc.f32 	%f77, [%rd9+8];
	st.shared.f32 	[%r83+68], %f77;
$L__BB0_93:
	setp.gt.u32 	%p346, %r69, 63;
	setp.gt.u32 	%p347, %r261, 1133;
	setp.gt.u32 	%p348, %r262, 4589;
	setp.gt.u32 	%p349, %r268, 1529;
	setp.gt.u32 	%p350, %r68, 511;
	setp.gt.u32 	%p351, %r67, 15;
	setp.gt.u32 	%p352, %r224, 6;
	or.pred  	%p353, %p351, %p350;
	or.pred  	%p7, %p353, %p349;
	or.pred  	%p354, %p7, %p348;
	or.pred  	%p355, %p354, %p347;
	or.pred  	%p356, %p355, %p352;
	or.pred  	%p357, %p356, %p346;
	@%p357 bra 	$L__BB0_95;
	cvt.u32.u16 	%r315, %rs35;
	add.s32 	%r316, %r70, %r315;
	add.s32 	%r317, %r86, %r316;
	mul.wide.u32 	%rd85, %r317, 4;
	add.s64 	%rd86, %rd2, %rd85;
	ld.global.nc.f32 	%f78, [%rd86];
	st.shared.f32 	[%r83+72], %f78;
$L__BB0_95:
	setp.gt.u32 	%p358, %r261, 1132;
	setp.gt.u32 	%p359, %r262, 4588;
	setp.gt.u32 	%p360, %r69, 63;
	setp.gt.u32 	%p361, %r224, 6;
	or.pred  	%p362, %p7, %p359;
	or.pred  	%p363, %p362, %p358;
	or.pred  	%p364, %p363, %p361;
	or.pred  	%p365, %p364, %p360;
	cvt.u64.u16 	%rd87, %rs35;
	cvt.u64.u32 	%rd88, %r70;
	add.s64 	%rd89, %rd88, %rd87;
	add.s64 	%rd90, %rd89, %rd3;
	shl.b64 	%rd91, %rd90, 2;
	add.s64 	%rd10, %rd2, %rd91;
	@%p365 bra 	$L__BB0_97;
	ld.global.nc.f32 	%f79, [%rd10+4];
	st.shared.f32 	[%r83+76], %f79;
$L__BB0_97:
	setp.gt.u32 	%p366, %r261, 1131;
	setp.gt.u32 	%p367, %r262, 4587;
	setp.gt.u32 	%p368, %r69, 63;
	setp.gt.u32 	%p369, %r224, 6;
	or.pred  	%p370, %p7, %p367;
	or.pred  	%p371, %p370, %p366;
	or.pred  	%p372, %p371, %p369;
	or.pred  	%p373, %p372, %p368;
	@%p373 bra 	$L__BB0_99;
	ld.global.nc.f32 	%f80, [%rd10+8];
	st.shared.f32 	[%r83+80], %f80;
$L__BB0_99:
	setp.gt.u32 	%p374, %r73, 63;
	setp.gt.u32 	%p375, %r261, 1130;
	setp.gt.u32 	%p376, %r262, 4586;
	setp.gt.u32 	%p377, %r268, 1528;
	setp.gt.u32 	%p378, %r72, 511;
	setp.gt.u32 	%p379, %r71, 15;
	setp.gt.u32 	%p380, %r224, 5;
	or.pred  	%p381, %p379, %p378;
	or.pred  	%p8, %p381, %p377;
	or.pred  	%p382, %p8, %p376;
	or.pred  	%p383, %p382, %p375;
	or.pred  	%p384, %p383, %p380;
	or.pred  	%p385, %p384, %p374;
	@%p385 bra 	$L__BB0_101;
	cvt.u32.u16 	%r322, %rs36;
	add.s32 	%r323, %r74, %r322;
	add.s32 	%r324, %r86, %r323;
	mul.wide.u32 	%rd92, %r324, 4;
	add.s64 	%rd93, %rd2, %rd92;
	ld.global.nc.f32 	%f81, [%rd93];
	st.shared.f32 	[%r83+84], %f81;
$L__BB0_101:
	setp.gt.u32 	%p386, %r261, 1129;
	setp.gt.u32 	%p387, %r262, 4585;
	setp.gt.u32 	%p388, %r73, 63;
	setp.gt.u32 	%p389, %r224, 5;
	or.pred  	%p390, %p8, %p387;
	or.pred  	%p391, %p390, %p386;
	or.pred  	%p392, %p391, %p389;
	or.pred  	%p393, %p392, %p388;
	cvt.u64.u16 	%rd94, %rs36;
	cvt.u64.u32 	%rd95, %r74;
	add.s64 	%rd96, %rd95, %rd94;
	add.s64 	%rd97, %rd96, %rd3;
	shl.b64 	%rd98, %rd97, 2;
	add.s64 	%rd11, %rd2, %rd98;
	@%p393 bra 	$L__BB0_103;
	ld.global.nc.f32 	%f82, [%rd11+4];
	st.shared.f32 	[%r83+88], %f82;
$L__BB0_103:
	setp.gt.u32 	%p394, %r261, 1128;
	setp.gt.u32 	%p395, %r262, 4584;
	setp.gt.u32 	%p396, %r73, 63;
	setp.gt.u32 	%p397, %r224, 5;
	or.pred  	%p398, %p8, %p395;
	or.pred  	%p399, %p398, %p394;
	or.pred  	%p400, %p399, %p397;
	or.pred  	%p401, %p400, %p396;
	@%p401 bra 	$L__BB0_105;
	ld.global.nc.f32 	%f83, [%rd11+8];
	st.shared.f32 	[%r83+92], %f83;
$L__BB0_105:
	bar.sync 	0;
	mov.b32 	%r351, 0;
	mov.pred 	%p406, -1;
$L__BB0_106:
	mov.pred 	%p9, %p406;
	mov.u32 	%r329, %tid.x;
	mad.lo.s32 	%r88, %r351, 1296, %r329;
	mov.u32 	%r330, %tid.z;
	mul.lo.s32 	%r331, %r330, 288;
	mad.lo.s32 	%r89, %r351, 144, %r331;
	mov.b32 	%r352, 0;
$L__BB0_107:
	add.s32 	%r332, %r88, %r352;
	mov.u32 	%r333, %tid.y;
	mad.lo.s32 	%r334, %r333, 9, %r332;
	shl.b32 	%r335, %r334, 2;
	mov.u32 	%r336, _ZZ24default_function_kernel0E15pad_temp_shared;
	add.s32 	%r337, %r336, %r335;
	ld.shared.f32 	%f84, [%r337];
	ld.shared.f32 	%f85, [%r337+36];
	ld.shared.f32 	%f86, [%r337+72];
	ld.shared.f32 	%f87, [%r337+324];
	ld.shared.f32 	%f88, [%r337+360];
	ld.shared.f32 	%f89, [%r337+396];
	ld.shared.f32 	%f90, [%r337+648];
	ld.shared.f32 	%f91, [%r337+684];
	ld.shared.f32 	%f92, [%r337+720];
	ld.shared.f32 	%f93, [%r337+972];
	ld.shared.f32 	%f94, [%r337+1008];
	ld.shared.f32 	%f95, [%r337+1044];
	ld.shared.f32 	%f96, [%r337+1296];
	ld.shared.f32 	%f97, [%r337+1332];
	ld.shared.f32 	%f98, [%r337+1368];
	ld.shared.f32 	%f99, [%r337+1620];
	ld.shared.f32 	%f100, [%r337+1656];
	ld.shared.f32 	%f101, [%r337+1692];
	ld.shared.f32 	%f102, [%r337+1944];
	ld.shared.f32 	%f103, [%r337+1980];
	ld.shared.f32 	%f104, [%r337+2016];
	ld.shared.f32 	%f105, [%r337+2268];
	ld.shared.f32 	%f106, [%r337+2304];
	ld.shared.f32 	%f107, [%r337+2340];
	ld.shared.f32 	%f108, [%r337+2592];
	ld.shared.f32 	%f109, [%r337+2628];
	ld.shared.f32 	%f110, [%r337+2664];
	ld.shared.f32 	%f111, [%r337+2916];
	ld.shared.f32 	%f112, [%r337+2952];
	ld.shared.f32 	%f113, [%r337+2988];
	ld.shared.f32 	%f114, [%r337+3240];
	ld.shared.f32 	%f115, [%r337+3276];
	ld.shared.f32 	%f116, [%r337+3312];
	ld.shared.f32 	%f117, [%r337+3564];
	ld.shared.f32 	%f118, [%r337+3600];
	ld.shared.f32 	%f119, [%r337+3636];
	ld.shared.f32 	%f120, [%r337+3888];
	ld.shared.f32 	%f121, [%r337+3924];
	ld.shared.f32 	%f122, [%r337+3960];
	ld.shared.f32 	%f123, [%r337+4212];
	ld.shared.f32 	%f124, [%r337+4248];
	ld.shared.f32 	%f125, [%r337+4284];
	ld.shared.f32 	%f126, [%r337+4536];
	ld.shared.f32 	%f127, [%r337+4572];
	ld.shared.f32 	%f128, [%r337+4608];
	ld.shared.f32 	%f129, [%r337+4860];
	ld.shared.f32 	%f130, [%r337+4896];
	ld.shared.f32 	%f131, [%r337+4932];
	add.s32 	%r338, %r89, %r352;
	shl.b32 	%r339, %r338, 2;
	mov.u32 	%r340, _ZZ24default_function_kernel0E13kernel_shared;
	add.s32 	%r341, %r340, %r339;
	ld.shared.f32 	%f132, [%r341];
	ld.shared.f32 	%f133, [%r341+4608];
	ld.shared.f32 	%f134, [%r341+9216];
	ld.shared.f32 	%f135, [%r341+13824];
	ld.shared.f32 	%f136, [%r341+12];
	ld.shared.f32 	%f137, [%r341+4620];
	ld.shared.f32 	%f138, [%r341+9228];
	ld.shared.f32 	%f139, [%r341+13836];
	ld.shared.f32 	%f140, [%r341+24];
	ld.shared.f32 	%f141, [%r341+4632];
	ld.shared.f32 	%f142, [%r341+9240];
	ld.shared.f32 	%f143, [%r341+13848];
	ld.shared.f32 	%f144, [%r341+36];
	ld.shared.f32 	%f145, [%r341+4644];
	ld.shared.f32 	%f146, [%r341+9252];
	ld.shared.f32 	%f147, [%r341+13860];
	ld.shared.f32 	%f148, [%r341+48];
	ld.shared.f32 	%f149, [%r341+4656];
	ld.shared.f32 	%f150, [%r341+9264];
	ld.shared.f32 	%f151, [%r341+13872];
	ld.shared.f32 	%f152, [%r341+60];
	ld.shared.f32 	%f153, [%r341+4668];
	ld.shared.f32 	%f154, [%r341+9276];
	ld.shared.f32 	%f155, [%r341+13884];
	ld.shared.f32 	%f156, [%r341+72];
	ld.shared.f32 	%f157, [%r341+4680];
	ld.shared.f32 	%f158, [%r341+9288];
	ld.shared.f32 	%f159, [%r341+13896];
	ld.shared.f32 	%f160, [%r341+84];
	ld.shared.f32 	%f161, [%r341+4692];
	ld.shared.f32 	%f162, [%r341+9300];
	ld.shared.f32 	%f163, [%r341+13908];
	ld.shared.f32 	%f164, [%r341+96];
	ld.shared.f32 	%f165, [%r341+4704];
	ld.shared.f32 	%f166, [%r341+9312];
	ld.shared.f32 	%f167, [%r341+13920];
	ld.shared.f32 	%f168, [%r341+108];
	ld.shared.f32 	%f169, [%r341+4716];
	ld.shared.f32 	%f170, [%r341+9324];
	ld.shared.f32 	%f171, [%r341+13932];
	ld.shared.f32 	%f172, [%r341+120];
	ld.shared.f32 	%f173, [%r341+4728];
	ld.shared.f32 	%f174, [%r341+9336];
	ld.shared.f32 	%f175, [%r341+13944];
	ld.shared.f32 	%f176, [%r341+132];
	ld.shared.f32 	%f177, [%r341+4740];
	ld.shared.f32 	%f178, [%r341+9348];
	ld.shared.f32 	%f179, [%r341+13956];
	ld.shared.f32 	%f180, [%r341+144];
	ld.shared.f32 	%f181, [%r341+4752];
	ld.shared.f32 	%f182, [%r341+9360];
	ld.shared.f32 	%f183, [%r341+13968];
	ld.shared.f32 	%f184, [%r341+156];
	ld.shared.f32 	%f185, [%r341+4764];
	ld.shared.f32 	%f186, [%r341+9372];
	ld.shared.f32 	%f187, [%r341+13980];
	ld.shared.f32 	%f188, [%r341+168];
	ld.shared.f32 	%f189, [%r341+4776];
	ld.shared.f32 	%f190, [%r341+9384];
	ld.shared.f32 	%f191, [%r341+13992];
	ld.shared.f32 	%f192, [%r341+180];
	ld.shared.f32 	%f193, [%r341+4788];
	ld.shared.f32 	%f194, [%r341+9396];
	ld.shared.f32 	%f195, [%r341+14004];
	ld.shared.f32 	%f196, [%r341+192];
	ld.shared.f32 	%f197, [%r341+4800];
	ld.shared.f32 	%f198, [%r341+9408];
	ld.shared.f32 	%f199, [%r341+14016];
	ld.shared.f32 	%f200, [%r341+204];
	ld.shared.f32 	%f201, [%r341+4812];
	ld.shared.f32 	%f202, [%r341+9420];
	ld.shared.f32 	%f203, [%r341+14028];
	ld.shared.f32 	%f204, [%r341+216];
	ld.shared.f32 	%f205, [%r341+4824];
	ld.shared.f32 	%f206, [%r341+9432];
	ld.shared.f32 	%f207, [%r341+14040];
	ld.shared.f32 	%f208, [%r341+228];
	ld.shared.f32 	%f209, [%r341+4836];
	ld.shared.f32 	%f210, [%r341+9444];
	ld.shared.f32 	%f211, [%r341+14052];
	ld.shared.f32 	%f212, [%r341+240];
	ld.shared.f32 	%f213, [%r341+4848];
	ld.shared.f32 	%f214, [%r341+9456];
	ld.shared.f32 	%f215, [%r341+14064];
	ld.shared.f32 	%f216, [%r341+252];
	ld.shared.f32 	%f217, [%r341+4860];
	ld.shared.f32 	%f218, [%r341+9468];
	ld.shared.f32 	%f219, [%r341+14076];
	ld.shared.f32 	%f220, [%r341+264];
	ld.shared.f32 	%f221, [%r341+4872];
	ld.shared.f32 	%f222, [%r341+9480];
	ld.shared.f32 	%f223, [%r341+14088];
	ld.shared.f32 	%f224, [%r341+276];
	ld.shared.f32 	%f225, [%r341+4884];
	ld.shared.f32 	%f226, [%r341+9492];
	ld.shared.f32 	%f227, [%r341+14100];
	ld.shared.f32 	%f228, [%r341+288];
	ld.shared.f32 	%f229, [%r341+4896];
	ld.shared.f32 	%f230, [%r341+9504];
	ld.shared.f32 	%f231, [%r341+14112];
	ld.shared.f32 	%f232, [%r341+300];
	ld.shared.f32 	%f233, [%r341+4908];
	ld.shared.f32 	%f234, [%r341+9516];
	ld.shared.f32 	%f235, [%r341+14124];
	ld.shared.f32 	%f236, [%r341+312];
	ld.shared.f32 	%f237, [%r341+4920];
	ld.shared.f32 	%f238, [%r341+9528];
	ld.shared.f32 	%f239, [%r341+14136];
	ld.shared.f32 	%f240, [%r341+324];
	ld.shared.f32 	%f241, [%r341+4932];
	ld.shared.f32 	%f242, [%r341+9540];
	ld.shared.f32 	%f243, [%r341+14148];
	ld.shared.f32 	%f244, [%r341+336];
	ld.shared.f32 	%f245, [%r341+4944];
	ld.shared.f32 	%f246, [%r341+9552];
	ld.shared.f32 	%f247, [%r341+14160];
	ld.shared.f32 	%f248, [%r341+348];
	ld.shared.f32 	%f249, [%r341+4956];
	ld.shared.f32 	%f250, [%r341+9564];
	ld.shared.f32 	%f251, [%r341+14172];
	ld.shared.f32 	%f252, [%r341+360];
	ld.shared.f32 	%f253, [%r341+4968];
	ld.shared.f32 	%f254, [%r341+9576];
	ld.shared.f32 	%f255, [%r341+14184];
	ld.shared.f32 	%f256, [%r341+372];
	ld.shared.f32 	%f257, [%r341+4980];
	ld.shared.f32 	%f258, [%r341+9588];
	ld.shared.f32 	%f259, [%r341+14196];
	ld.shared.f32 	%f260, [%r341+384];
	ld.shared.f32 	%f261, [%r341+4992];
	ld.shared.f32 	%f262, [%r341+9600];
	ld.shared.f32 	%f263, [%r341+14208];
	ld.shared.f32 	%f264, [%r341+396];
	ld.shared.f32 	%f265, [%r341+5004];
	ld.shared.f32 	%f266, [%r341+9612];
	ld.shared.f32 	%f267, [%r341+14220];
	ld.shared.f32 	%f268, [%r341+408];
	ld.shared.f32 	%f269, [%r341+5016];
	ld.shared.f32 	%f270, [%r341+9624];
	ld.shared.f32 	%f271, [%r341+14232];
	ld.shared.f32 	%f272, [%r341+420];
	ld.shared.f32 	%f273, [%r341+5028];
	ld.shared.f32 	%f274, [%r341+9636];
	ld.shared.f32 	%f275, [%r341+14244];
	ld.shared.f32 	%f276, [%r341+432];
	ld.shared.f32 	%f277, [%r341+5040];
	ld.shared.f32 	%f278, [%r341+9648];
	ld.shared.f32 	%f279, [%r341+14256];
	ld.shared.f32 	%f280, [%r341+444];
	ld.shared.f32 	%f281, [%r341+5052];
	ld.shared.f32 	%f282, [%r341+9660];
	ld.shared.f32 	%f283, [%r341+14268];
	ld.shared.f32 	%f284, [%r341+456];
	ld.shared.f32 	%f285, [%r341+5064];
	ld.shared.f32 	%f286, [%r341+9672];
	ld.shared.f32 	%f287, [%r341+14280];
	ld.shared.f32 	%f288, [%r341+468];
	ld.shared.f32 	%f289, [%r341+5076];
	ld.shared.f32 	%f290, [%r341+9684];
	ld.shared.f32 	%f291, [%r341+14292];
	ld.shared.f32 	%f292, [%r341+480];
	ld.shared.f32 	%f293, [%r341+5088];
	ld.shared.f32 	%f294, [%r341+9696];
	ld.shared.f32 	%f295, [%r341+14304];
	ld.shared.f32 	%f296, [%r341+492];
	ld.shared.f32 	%f297, [%r341+5100];
	ld.shared.f32 	%f298, [%r341+9708];
	ld.shared.f32 	%f299, [%r341+14316];
	ld.shared.f32 	%f300, [%r341+504];
	ld.shared.f32 	%f301, [%r341+5112];
	ld.shared.f32 	%f302, [%r341+9720];
	ld.shared.f32 	%f303, [%r341+14328];
	ld.shared.f32 	%f304, [%r341+516];
	ld.shared.f32 	%f305, [%r341+5124];
	ld.shared.f32 	%f306, [%r341+9732];
	ld.shared.f32 	%f307, [%r341+14340];
	ld.shared.f32 	%f308, [%r341+528];
	ld.shared.f32 	%f309, [%r341+5136];
	ld.shared.f32 	%f310, [%r341+9744];
	ld.shared.f32 	%f311, [%r341+14352];
	ld.shared.f32 	%f312, [%r341+540];
	ld.shared.f32 	%f313, [%r341+5148];
	ld.shared.f32 	%f314, [%r341+9756];
	ld.shared.f32 	%f315, [%r341+14364];
	ld.shared.f32 	%f316, [%r341+552];
	ld.shared.f32 	%f317, [%r341+5160];
	ld.shared.f32 	%f318, [%r341+9768];
	ld.shared.f32 	%f319, [%r341+14376];
	ld.shared.f32 	%f320, [%r341+564];
	ld.shared.f32 	%f321, [%r341+5172];
	ld.shared.f32 	%f322, [%r341+9780];
	ld.shared.f32 	%f323, [%r341+14388];
	fma.rn.f32 	%f324, %f84, %f132, %f534;
	fma.rn.f32 	%f325, %f84, %f133, %f535;
	fma.rn.f32 	%f326, %f84, %f134, %f536;
	fma.rn.f32 	%f327, %f84, %f135, %f537;
	fma.rn.f32 	%f328, %f85, %f136, %f324;
	fma.rn.f32 	%f329, %f85, %f137, %f325;
	fma.rn.f32 	%f330, %f85, %f138, %f326;
	fma.rn.f32 	%f331, %f85, %f139, %f327;
	fma.rn.f32 	%f332, %f86, %f140, %f328;
	fma.rn.f32 	%f333, %f86, %f141, %f329;
	fma.rn.f32 	%f334, %f86, %f142, %f330;
	fma.rn.f32 	%f335, %f86, %f143, %f331;
	fma.rn.f32 	%f336, %f87, %f144, %f332;
	fma.rn.f32 	%f337, %f87, %f145, %f333;
	fma.rn.f32 	%f338, %f87, %f146, %f334;
	fma.rn.f32 	%f339, %f87, %f147, %f335;
	fma.rn.f32 	%f340, %f88, %f148, %f336;
	fma.rn.f32 	%f341, %f88, %f149, %f337;
	fma.rn.f32 	%f342, %f88, %f150, %f338;
	fma.rn.f32 	%f343, %f88, %f151, %f339;
	fma.rn.f32 	%f344, %f89, %f152, %f340;
	fma.rn.f32 	%f345, %f89, %f153, %f341;
	fma.rn.f32 	%f346, %f89, %f154, %f342;
	fma.rn.f32 	%f347, %f89, %f155, %f343;
	fma.rn.f32 	%f348, %f90, %f156, %f344;
	fma.rn.f32 	%f349, %f90, %f157, %f345;
	fma.rn.f32 	%f350, %f90, %f158, %f346;
	fma.rn.f32 	%f351, %f90, %f159, %f347;
	fma.rn.f32 	%f352, %f91, %f160, %f348;
	fma.rn.f32 	%f353, %f91, %f161, %f349;
	fma.rn.f32 	%f354, %f91, %f162, %f350;
	fma.rn.f32 	%f355, %f91, %f163, %f351;
	fma.rn.f32 	%f356, %f92, %f164, %f352;
	fma.rn.f32 	%f357, %f92, %f165, %f353;
	fma.rn.f32 	%f358, %f92, %f166, %f354;
	fma.rn.f32 	%f359, %f92, %f167, %f355;
	fma.rn.f32 	%f360, %f93, %f168, %f356;
	fma.rn.f32 	%f361, %f93, %f169, %f357;
	fma.rn.f32 	%f362, %f93, %f170, %f358;
	fma.rn.f32 	%f363, %f93, %f171, %f359;
	fma.rn.f32 	%f364, %f94, %f172, %f360;
	fma.rn.f32 	%f365, %f94, %f173, %f361;
	fma.rn.f32 	%f366, %f94, %f174, %f362;
	fma.rn.f32 	%f367, %f94, %f175, %f363;
	fma.rn.f32 	%f368, %f95, %f176, %f364;
	fma.rn.f32 	%f369, %f95, %f177, %f365;
	fma.rn.f32 	%f370, %f95, %f178, %f366;
	fma.rn.f32 	%f371, %f95, %f179, %f367;
	fma.rn.f32 	%f372, %f96, %f180, %f368;
	fma.rn.f32 	%f373, %f96, %f181, %f369;
	fma.rn.f32 	%f374, %f96, %f182, %f370;
	fma.rn.f32 	%f375, %f96, %f183, %f371;
	fma.rn.f32 	%f376, %f97, %f184, %f372;
	fma.rn.f32 	%f377, %f97, %f185, %f373;
	fma.rn.f32 	%f378, %f97, %f186, %f374;
	fma.rn.f32 	%f379, %f97, %f187, %f375;
	fma.rn.f32 	%f380, %f98, %f188, %f376;
	fma.rn.f32 	%f381, %f98, %f189, %f377;
	fma.rn.f32 	%f382, %f98, %f190, %f378;
	fma.rn.f32 	%f383, %f98, %f191, %f379;
	fma.rn.f32 	%f384, %f99, %f192, %f380;
	fma.rn.f32 	%f385, %f99, %f193, %f381;
	fma.rn.f32 	%f386, %f99, %f194, %f382;
	fma.rn.f32 	%f387, %f99, %f195, %f383;
	fma.rn.f32 	%f388, %f100, %f196, %f384;
	fma.rn.f32 	%f389, %f100, %f197, %f385;
	fma.rn.f32 	%f390, %f100, %f198, %f386;
	fma.rn.f32 	%f391, %f100, %f199, %f387;
	fma.rn.f32 	%f392, %f101, %f200, %f388;
	fma.rn.f32 	%f393, %f101, %f201, %f389;
	fma.rn.f32 	%f394, %f101, %f202, %f390;
	fma.rn.f32 	%f395, %f101, %f203, %f391;
	fma.rn.f32 	%f396, %f102, %f204, %f392;
	fma.rn.f32 	%f397, %f102, %f205, %f393;
	fma.rn.f32 	%f398, %f102, %f206, %f394;
	fma.rn.f32 	%f399, %f102, %f207, %f395;
	fma.rn.f32 	%f400, %f103, %f208, %f396;
	fma.rn.f32 	%f401, %f103, %f209, %f397;
	fma.rn.f32 	%f402, %f103, %f210, %f398;
	fma.rn.f32 	%f403, %f103, %f211, %f399;
	fma.rn.f32 	%f404, %f104, %f212, %f400;
	fma.rn.f32 	%f405, %f104, %f213, %f401;
	fma.rn.f32 	%f406, %f104, %f214, %f402;
	fma.rn.f32 	%f407, %f104, %f215, %f403;
	fma.rn.f32 	%f408, %f105, %f216, %f404;
	fma.rn.f32 	%f409, %f105, %f217, %f405;
	fma.rn.f32 	%f410, %f105, %f218, %f406;
	fma.rn.f32 	%f411, %f105, %f219, %f407;
	fma.rn.f32 	%f412, %f106, %f220, %f408;
	fma.rn.f32 	%f413, %f106, %f221, %f409;
	fma.rn.f32 	%f414, %f106, %f222, %f410;
	fma.rn.f32 	%f415, %f106, %f223, %f411;
	fma.rn.f32 	%f416, %f107, %f224, %f412;
	fma.rn.f32 	%f417, %f107, %f225, %f413;
	fma.rn.f32 	%f418, %f107, %f226, %f414;
	fma.rn.f32 	%f419, %f107, %f227, %f415;
	fma.rn.f32 	%f420, %f108, %f228, %f416;
	fma.rn.f32 	%f421, %f108, %f229, %f417;
	fma.rn.f32 	%f422, %f108, %f230, %f418;
	fma.rn.f32 	%f423, %f108, %f231, %f419;
	fma.rn.f32 	%f424, %f109, %f232, %f420;
	fma.rn.f32 	%f425, %f109, %f233, %f421;
	fma.rn.f32 	%f426, %f109, %f234, %f422;
	fma.rn.f32 	%f427, %f109, %f235, %f423;
	fma.rn.f32 	%f428, %f110, %f236, %f424;
	fma.rn.f32 	%f429, %f110, %f237, %f425;
	fma.rn.f32 	%f430, %f110, %f238, %f426;
	fma.rn.f32 	%f431, %f110, %f239, %f427;
	fma.rn.f32 	%f432, %f111, %f240, %f428;
	fma.rn.f32 	%f433, %f111, %f241, %f429;
	fma.rn.f32 	%f434, %f111, %f242, %f430;
	fma.rn.f32 	%f435, %f111, %f243, %f431;
	fma.rn.f32 	%f436, %f112, %f244, %f432;
	fma.rn.f32 	%f437, %f112, %f245, %f433;
	fma.rn.f32 	%f438, %f112, %f246, %f434;
	fma.rn.f32 	%f439, %f112, %f247, %f435;
	fma.rn.f32 	%f440, %f113, %f248, %f436;
	fma.rn.f32 	%f441, %f113, %f249, %f437;
	fma.rn.f32 	%f442, %f113, %f250, %f438;
	fma.rn.f32 	%f443, %f113, %f251, %f439;
	fma.rn.f32 	%f444, %f114, %f252, %f440;
	fma.rn.f32 	%f445, %f114, %f253, %f441;
	fma.rn.f32 	%f446, %f114, %f254, %f442;
	fma.rn.f32 	%f447, %f114, %f255, %f443;
	fma.rn.f32 	%f448, %f115, %f256, %f444;
	fma.rn.f32 	%f449, %f115, %f257, %f445;
	fma.rn.f32 	%f450, %f115, %f258, %f446;
	fma.rn.f32 	%f451, %f115, %f259, %f447;
	fma.rn.f32 	%f452, %f116, %f260, %f448;
	fma.rn.f32 	%f453, %f116, %f261, %f449;
	fma.rn.f32 	%f454, %f116, %f262, %f450;
	fma.rn.f32 	%f455, %f116, %f263, %f451;
	fma.rn.f32 	%f456, %f117, %f264, %f452;
	fma.rn.f32 	%f457, %f117, %f265, %f453;
	fma.rn.f32 	%f458, %f117, %f266, %f454;
	fma.rn.f32 	%f459, %f117, %f267, %f455;
	fma.rn.f32 	%f460, %f118, %f268, %f456;
	fma.rn.f32 	%f461, %f118, %f269, %f457;
	fma.rn.f32 	%f462, %f118, %f270, %f458;
	fma.rn.f32 	%f463, %f118, %f271, %f459;
	fma.rn.f32 	%f464, %f119, %f272, %f460;
	fma.rn.f32 	%f465, %f119, %f273, %f461;
	fma.rn.f32 	%f466, %f119, %f274, %f462;
	fma.rn.f32 	%f467, %f119, %f275, %f463;
	fma.rn.f32 	%f468, %f120, %f276, %f464;
	fma.rn.f32 	%f469, %f120, %f277, %f465;
	fma.rn.f32 	%f470, %f120, %f278, %f466;
	fma.rn.f32 	%f471, %f120, %f279, %f467;
	fma.rn.f32 	%f472, %f121, %f280, %f468;
	fma.rn.f32 	%f473, %f121, %f281, %f469;
	fma.rn.f32 	%f474, %f121, %f282, %f470;
	fma.rn.f32 	%f475, %f121, %f283, %f471;
	fma.rn.f32 	%f476, %f122, %f284, %f472;
	fma.rn.f32 	%f477, %f122, %f285, %f473;
	fma.rn.f32 	%f478, %f122, %f286, %f474;
	fma.rn.f32 	%f479, %f122, %f287, %f475;
	fma.rn.f32 	%f480, %f123, %f288, %f476;
	fma.rn.f32 	%f481, %f123, %f289, %f477;
	fma.rn.f32 	%f482, %f123, %f290, %f478;
	fma.rn.f32 	%f483, %f123, %f291, %f479;
	fma.rn.f32 	%f484, %f124, %f292, %f480;
	fma.rn.f32 	%f485, %f124, %f293, %f481;
	fma.rn.f32 	%f486, %f124, %f294, %f482;
	fma.rn.f32 	%f487, %f124, %f295, %f483;
	fma.rn.f32 	%f488, %f125, %f296, %f484;
	fma.rn.f32 	%f489, %f125, %f297, %f485;
	fma.rn.f32 	%f490, %f125, %f298, %f486;
	fma.rn.f32 	%f491, %f125, %f299, %f487;
	fma.rn.f32 	%f492, %f126, %f300, %f488;
	fma.rn.f32 	%f493, %f126, %f301, %f489;
	fma.rn.f32 	%f494, %f126, %f302, %f490;
	fma.rn.f32 	%f495, %f126, %f303, %f491;
	fma.rn.f32 	%f496, %f127, %f304, %f492;
	fma.rn.f32 	%f497, %f127, %f305, %f493;
	fma.rn.f32 	%f498, %f127, %f306, %f494;
	fma.rn.f32 	%f499, %f127, %f307, %f495;
	fma.rn.f32 	%f500, %f128, %f308, %f496;
	fma.rn.f32 	%f501, %f128, %f309, %f497;
	fma.rn.f32 	%f502, %f128, %f310, %f498;
	fma.rn.f32 	%f503, %f128, %f311, %f499;
	fma.rn.f32 	%f504, %f129, %f312, %f500;
	fma.rn.f32 	%f505, %f129, %f313, %f501;
	fma.rn.f32 	%f506, %f129, %f314, %f502;
	fma.rn.f32 	%f507, %f129, %f315, %f503;
	fma.rn.f32 	%f508, %f130, %f316, %f504;
	fma.rn.f32 	%f509, %f130, %f317, %f505;
	fma.rn.f32 	%f510, %f130, %f318, %f506;
	fma.rn.f32 	%f511, %f130, %f319, %f507;
	fma.rn.f32 	%f534, %f131, %f320, %f508;
	fma.rn.f32 	%f535, %f131, %f321, %f509;
	fma.rn.f32 	%f536, %f131, %f322, %f510;
	fma.rn.f32 	%f537, %f131, %f323, %f511;
	add.s32 	%r352, %r352, 1;
	setp.ne.s32 	%p403, %r352, 3;
	@%p403 bra 	$L__BB0_107;
	mov.b32 	%r351, 1;
	mov.pred 	%p406, 0;
	@%p9 bra 	$L__BB0_106;
	add.s32 	%r350, %r350, 1;
	setp.ne.s32 	%p405, %r350, 3;
	@%p405 bra 	$L__BB0_1;
	ld.param.u64 	%rd104, [default_function_kernel0_param_2];
	cvta.to.global.u64 	%rd99, %rd104;
	mov.u32 	%r343, %ctaid.z;
	mov.u32 	%r344, %tid.z;
	mov.u32 	%r346, %tid.x;
	mad.lo.s32 	%r347, %r344, 49, %r346;
	mad.lo.s32 	%r348, %r343, 784, %r347;
	mad.lo.s32 	%r349, %r333, 7, %r348;
	mul.wide.u32 	%rd100, %r349, 4;
	add.s64 	%rd101, %rd99, %rd100;
	st.global.f32 	[%rd101], %f534;
	st.global.f32 	[%rd101+784], %f535;
	st.global.f32 	[%rd101+1568], %f536;
	st.global.f32 	[%rd101+2352], %f537;
	ret;

}


// ===== COMPILED SASS (sm_100) =====

	.target	sm_100

	.elftype	@"ET_EXEC"


//--------------------- .note.nv.tkinfo           --------------------------
	.section	.note.nv.tkinfo,"",@"SHT_NOTE"
	.sectionflags	@"SHF_NOTE_NV_TKINFO"
	.tkinfo
        /*0018*/ 	.word	0x00000002
        /*0030*/ 	.string	""
        /*0030*/ 	.string	"ptxas"
        /*0030*/ 	.string	"Cuda compilation tools, release 13.0, V13.0.88"
        /*0030*/ 	.string	"Build cuda_13.0.r13.0/compiler.36424714_0"
        /*0030*/ 	.string	"-arch sm_100 -m 64 "



//--------------------- .note.nv.cuinfo           --------------------------
	.section	.note.nv.cuinfo,"",@"SHT_NOTE"
	.sectionflags	@"SHF_NOTE_NV_CUINFO"
        /*0018*/ 	.short	0x0002
        /*001a*/ 	.short	0x0064
        /*001c*/ 	.short	0x0082
	.zero		2


//--------------------- .nv.info                  --------------------------
	.section	.nv.info,"",@"SHT_CUDA_INFO"
	.align	4


	//----- nvinfo : EIATTR_REGCOUNT
	.align		4
        /*0000*/ 	.byte	0x04, 0x2f
        /*0002*/ 	.short	(.L_1 - .L_0)
	.align		4
.L_0:
        /*0004*/ 	.word	index@(default_function_kernel0)
        /*0008*/ 	.word	0x0000004d


	//----- nvinfo : EIATTR_FRAME_SIZE
	.align		4
.L_1:
        /*000c*/ 	.byte	0x04, 0x11
        /*000e*/ 	.short	(.L_3 - .L_2)
	.align		4
.L_2:
        /*0010*/ 	.word	index@(default_function_kernel0)
        /*0014*/ 	.word	0x00000000


	//----- nvinfo : EIATTR_MIN_STACK_SIZE
	.align		4
.L_3:
        /*0018*/ 	.byte	0x04, 0x12
        /*001a*/ 	.short	(.L_5 - .L_4)
	.align		4
.L_4:
        /*001c*/ 	.word	index@(default_function_kernel0)
        /*0020*/ 	.word	0x00000000
.L_5:


//--------------------- .nv.compat                --------------------------
	.section	.nv.compat,"",@"SHT_CUDA_COMPAT_INFO"
	.align	4
        /*0000*/ 	.byte	0x02, 0x09, 0x00, 0x00, 0x02, 0x02, 0x01, 0x00, 0x02, 0x05, 0x05, 0x00, 0x03, 0x07, 0x01, 0x01
        /*0010*/ 	.byte	0x02, 0x03, 0x00, 0x00, 0x02, 0x06, 0x01, 0x00, 0x04, 0x0b, 0x08, 0x00, 0x09, 0x00, 0x00, 0x00
        /*0020*/ 	.byte	0x00, 0x00, 0x00, 0x00


//--------------------- .nv.info.default_function_kernel0 --------------------------
	.section	.nv.info.default_function_kernel0,"",@"SHT_CUDA_INFO"
	.sectionflags	@""
	.align	4


	//----- nvinfo : EIATTR_CUDA_API_VERSION
	.align		4
        /*0000*/ 	.byte	0x04, 0x37
        /*0002*/ 	.short	(.L_7 - .L_6)
.L_6:
        /*0004*/ 	.word	0x00000082


	//----- nvinfo : EIATTR_KPARAM_INFO
	.align		4
.L_7:
        /*0008*/ 	.byte	0x04, 0x17
        /*000a*/ 	.short	(.L_9 - .L_8)
.L_8:
        /*000c*/ 	.word	0x00000000
        /*0010*/ 	.short	0x0002
        /*0012*/ 	.short	0x0010
        /*0014*/ 	.byte	0x00, 0xf5, 0x21, 0x00


	//----- nvinfo : EIATTR_KPARAM_INFO
	.align		4
.L_9:
        /*0018*/ 	.byte	0x04, 0x17
        /*001a*/ 	.short	(.L_11 - .L_10)
.L_10:
        /*001c*/ 	.word	0x00000000
        /*0020*/ 	.short	0x0001
        /*0022*/ 	.short	0x0008
        /*0024*/ 	.byte	0x00, 0xf5, 0x21, 0x00


	//----- nvinfo : EIATTR_KPARAM_INFO
	.align		4
.L_11:
        /*0028*/ 	.byte	0x04, 0x17
        /*002a*/ 	.short	(.L_13 - .L_12)
.L_12:
        /*002c*/ 	.word	0x00000000
        /*0030*/ 	.short	0x0000
        /*0032*/ 	.short	0x0000
        /*0034*/ 	.byte	0x00, 0xf5, 0x21, 0x00


	//----- nvinfo : EIATTR_SPARSE_MMA_MASK
	.align		4
.L_13:
        /*0038*/ 	.byte	0x03, 0x50
        /*003a*/ 	.short	0x0000


	//----- nvinfo : EIATTR_MAXREG_COUNT
	.align		4
        /*003c*/ 	.byte	0x03, 0x1b
        /*003e*/ 	.short	0x00ff


	//----- nvinfo : EIATTR_NUM_BARRIERS
	.align		4
        /*0040*/ 	.byte	0x02, 0x4c
        /*0042*/ 	.byte	0x01
	.zero		1


	//----- nvinfo : EIATTR_MERCURY_ISA_VERSION
	.align		4
        /*0044*/ 	.byte	0x03, 0x5f
        /*0046*/ 	.short	0x0101


	//----- nvinfo : EIATTR_VRC_CTA_INIT_COUNT
	.align		4
        /*0048*/ 	.byte	0x02, 0x4a
	.zero		1
	.zero		1


	//----- nvinfo : EIATTR_EXIT_INSTR_OFFSETS
	.align		4
        /*004c*/ 	.byte	0x04, 0x1c
        /*004e*/ 	.short	(.L_15 - .L_14)


	//   ....[0]....
.L_14:
        /*0050*/ 	.word	0x00007340


	//----- nvinfo : EIATTR_CRS_STACK_SIZE
	.align		4
.L_15:
        /*0054*/ 	.byte	0x04, 0x1e
        /*0056*/ 	.short	(.L_17 - .L_16)
.L_16:
        /*0058*/ 	.word	0x00000000


	//----- nvinfo : EIATTR_CBANK_PARAM_SIZE
	.align		4
.L_17:
        /*005c*/ 	.byte	0x03, 0x19
        /*005e*/ 	.short	0x0018


	//----- nvinfo : EIATTR_PARAM_CBANK
	.align		4
        /*0060*/ 	.byte	0x04, 0x0a
        /*0062*/ 	.short	(.L_19 - .L_18)
	.align		4
.L_18:
        /*0064*/ 	.word	index@(.nv.constant0.default_function_kernel0)
        /*0068*/ 	.short	0x0380
        /*006a*/ 	.short	0x0018


	//----- nvinfo : EIATTR_SW_WAR
	.align		4
.L_19:
        /*006c*/ 	.byte	0x04, 0x36
        /*006e*/ 	.short	(.L_21 - .L_20)
.L_20:
        /*0070*/ 	.word	0x00000008
.L_21:


//--------------------- .nv.callgraph             --------------------------
	.section	.nv.callgraph,"",@"SHT_CUDA_CALLGRAPH"
	.align	4
	.sectionentsize	8
	.align		4
        /*0000*/ 	.word	0x00000000
	.align		4
        /*0004*/ 	.word	0xffffffff
	.align		4
        /*0008*/ 	.word	0x00000000
	.align		4
        /*000c*/ 	.word	0xfffffffe
	.align		4
        /*0010*/ 	.word	0x00000000
	.align		4
        /*0014*/ 	.word	0xfffffffd
	.align		4
        /*0018*/ 	.word	0x00000000
	.align		4
        /*001c*/ 	.word	0xfffffffc


//--------------------- .text.default_function_kernel0 --------------------------
	.section	.text.default_function_kernel0,"ax",@progbits
	.align	128
        .global         default_function_kernel0
        .type           default_function_kernel0,@function
        .size           default_function_kernel0,(.L_x_60 - default_function_kernel0)
        .other          default_function_kernel0,@"STO_CUDA_ENTRY STV_DEFAULT"
default_function_kernel0:
.text.default_function_kernel0:
[----:B------:R-:W-:Y:S01]  /*0000*/  LDC R1, c[0x0][0x37c] ;  /* 0x0000df00ff017b82 */ /* 0x000fe20000000800 */
[----:B------:R-:W0:Y:S01]  /*0010*/  S2R R54, SR_TID.X ;  /* 0x0000000000367919 */ /* 0x000e220000002100 */
[----:B------:R-:W-:Y:S01]  /*0020*/  IMAD.MOV.U32 R4, RZ, RZ, RZ ;  /* 0x000000ffff047224 */ /* 0x000fe200078e00ff */
[----:B------:R-:W-:Y:S01]  /*0030*/  LOP3.LUT R0, R0, 0xffffffdf, RZ, 0xc0, !PT ;  /* 0xffffffdf00007812 */ /* 0x000fe200078ec0ff */
[----:B------:R-:W1:Y:S01]  /*0040*/  LDCU.64 UR8, c[0x0][0x358] ;  /* 0x00006b00ff0877ac */ /* 0x000e620008000a00 */
[----:B------:R-:W2:Y:S01]  /*0050*/  S2R R55, SR_TID.Y ;  /* 0x0000000000377919 */ /* 0x000ea20000002200 */
[----:B------:R-:W-:Y:S01]  /*0060*/  LOP3.LUT R65, R65, 0xfffffffe, RZ, 0xc0, !PT ;  /* 0xfffffffe41417812 */ /* 0x000fe200078ec0ff */
[----:B------:R-:W3:Y:S01]  /*0070*/  S2R R39, SR_TID.Z ;  /* 0x0000000000277919 */ /* 0x000ee20000002300 */
[C---:B0-----:R-:W-:Y:S02]  /*0080*/  IMAD R46, R54.reuse, 0xe, RZ ;  /* 0x0000000e362e7824 */ /* 0x041fe400078e02ff */
[----:B------:R-:W-:-:S02]  /*0090*/  IMAD.SHL.U32 R38, R54, 0x8, RZ ;  /* 0x0000000836267824 */ /* 0x000fc400078e00ff */
[C---:B--2---:R-:W-:Y:S02]  /*00a0*/  IMAD R46, R55.reuse, 0x5d, R46 ;  /* 0x0000005d372e7824 */ /* 0x044fe400078e022e */
[----:B------:R-:W-:Y:S02]  /*00b0*/  IMAD R38, R55, 0x37, R38 ;  /* 0x0000003737267824 */ /* 0x000fe400078e0226 */
[----:B---3--:R-:W-:Y:S02]  /*00c0*/  IMAD R5, R39, 0x48, RZ ;  /* 0x0000004827057824 */ /* 0x008fe400078e02ff */
[C---:B------:R-:W-:Y:S02]  /*00d0*/  VIADD R3, R46.reuse, 0x1 ;  /* 0x000000012e037836 */ /* 0x040fe40000000000 */
[----:B------:R-:W-:-:S04]  /*00e0*/  IMAD.HI.U32 R21, R46, 0x1c71c71d, R4 ;  /* 0x1c71c71d2e157827 */ /* 0x000fc800078e0004 */
[----:B------:R-:W-:Y:S01]  /*00f0*/  IMAD.HI.U32 R2, R3, 0x1c71c71d, R4 ;  /* 0x1c71c71d03027827 */ /* 0x000fe200078e0004 */
[----:B------:R-:W-:-:S03]  /*0100*/  ISETP.GT.U32.AND P6, PT, R21, 0x11f, PT ;  /* 0x0000011f1500780c */ /* 0x000fc60003fc4070 */
[----:B------:R-:W-:Y:S01]  /*0110*/  IMAD.HI.U32 R28, R46, 0x3291620, RZ ;  /* 0x032916202e1c7827 */ /* 0x000fe200078e00ff */
[----:B------:R-:W-:-:S03]  /*0120*/  ISETP.GT.U32.AND P5, PT, R2, 0x11f, PT ;  /* 0x0000011f0200780c */ /* 0x000fc60003fa4070 */
[C---:B------:R-:W-:Y:S02]  /*0130*/  VIADD R25, R46.reuse, 0x2 ;  /* 0x000000022e197836 */ /* 0x040fe40000000000 */
[C---:B------:R-:W-:Y:S02]  /*0140*/  VIADD R9, R46.reuse, 0x3 ;  /* 0x000000032e097836 */ /* 0x040fe40000000000 */
[C---:B------:R-:W-:Y:S02]  /*0150*/  VIADD R29, R46.reuse, 0x4 ;  /* 0x000000042e1d7836 */ /* 0x040fe40000000000 */
[C---:B------:R-:W-:Y:S02]  /*0160*/  VIADD R36, R46.reuse, 0x5 ;  /* 0x000000052e247836 */ /* 0x040fe40000000000 */
[C---:B------:R-:W-:Y:S02]  /*0170*/  VIADD R37, R46.reuse, 0x6 ;  /* 0x000000062e257836 */ /* 0x040fe40000000000 */
[----:B------:R-:W-:-:S02]  /*0180*/  VIADD R11, R46, 0x7 ;  /* 0x000000072e0b7836 */ /* 0x000fc40000000000 */
[C---:B------:R-:W-:Y:S02]  /*0190*/  VIADD R19, R46.reuse, 0x8 ;  /* 0x000000082e137836 */ /* 0x040fe40000000000 */
[C---:B------:R-:W-:Y:S02]  /*01a0*/  VIADD R13, R46.reuse, 0x9 ;  /* 0x000000092e0d7836 */ /* 0x040fe40000000000 */
[C---:B------:R-:W-:Y:S02]  /*01b0*/  VIADD R27, R46.reuse, 0xa ;  /* 0x0000000a2e1b7836 */ /* 0x040fe40000000000 */
[C---:B------:R-:W-:Y:S02]  /*01c0*/  VIADD R60, R46.reuse, 0xb ;  /* 0x0000000b2e3c7836 */ /* 0x040fe40000000000 */
[C---:B------:R-:W-:Y:S02]  /*01d0*/  VIADD R61, R46.reuse, 0xc ;  /* 0x0000000c2e3d7836 */ /* 0x040fe40000000000 */
[----:B------:R-:W-:-:S02]  /*01e0*/  VIADD R62, R46, 0xd ;  /* 0x0000000d2e3e7836 */ /* 0x000fc40000000000 */
[----:B------:R-:W-:Y:S02]  /*01f0*/  IMAD R2, R39, 0x8, R28 ;  /* 0x0000000827027824 */ /* 0x000fe400078e021c */
[--C-:B------:R-:W-:Y:S01]  /*0200*/  IMAD.HI.U32 R6, R25, 0x1c71c71d, R4.reuse ;  /* 0x1c71c71d19067827 */ /* 0x100fe200078e0004 */
[----:B------:R-:W-:Y:S02]  /*0210*/  LOP3.LUT R41, R62, 0xffff, RZ, 0xc0, !PT ;  /* 0x0000ffff3e297812 */ /* 0x000fe400078ec0ff */
[----:B------:R-:W-:Y:S01]  /*0220*/  ISETP.GT.U32.OR P6, PT, R2, 0x1f, P6 ;  /* 0x0000001f0200780c */ /* 0x000fe200037c4470 */
[----:B------:R-:W-:Y:S01]  /*0230*/  IMAD.HI.U32 R7, R9, 0x1c71c71d, R4 ;  /* 0x1c71c71d09077827 */ /* 0x000fe200078e0004 */
[----:B------:R-:W-:-:S03]  /*0240*/  ISETP.GT.U32.AND P4, PT, R6, 0x11f, PT ;  /* 0x0000011f0600780c */ /* 0x000fc60003f84070 */
[----:B------:R-:W-:Y:S01]  /*0250*/  IMAD.HI.U32 R8, R29, 0x1c71c71d, R4 ;  /* 0x1c71c71d1d087827 */ /* 0x000fe200078e0004 */
[----:B------:R-:W-:-:S03]  /*0260*/  ISETP.GT.U32.AND P3, PT, R7, 0x11f, PT ;  /* 0x0000011f0700780c */ /* 0x000fc60003f64070 */
[----:B------:R-:W-:Y:S01]  /*0270*/  IMAD.HI.U32 R10, R36, 0x1c71c71d, R4 ;  /* 0x1c71c71d240a7827 */ /* 0x000fe200078e0004 */
[----:B------:R-:W-:-:S03]  /*0280*/  ISETP.GT.U32.AND P2, PT, R8, 0x11f, PT ;  /* 0x0000011f0800780c */ /* 0x000fc60003f44070 */
[--C-:B------:R-:W-:Y:S01]  /*0290*/  IMAD.HI.U32 R12, R37, 0x1c71c71d, R4.reuse ;  /* 0x1c71c71d250c7827 */ /* 0x100fe200078e0004 */
[----:B------:R-:W-:Y:S02]  /*02a0*/  @P6 LOP3.LUT R0, R0, 0x20, RZ, 0xfc, !PT ;  /* 0x0000002000006812 */ /* 0x000fe400078efcff */
[----:B------:R-:W-:Y:S01]  /*02b0*/  ISETP.GT.U32.AND P1, PT, R10, 0x11f, PT ;  /* 0x0000011f0a00780c */ /* 0x000fe20003f24070 */
[--C-:B------:R-:W-:Y:S01]  /*02c0*/  IMAD.HI.U32 R14, R11, 0x1c71c71d, R4.reuse ;  /* 0x1c71c71d0b0e7827 */ /* 0x100fe200078e0004 */
[----:B------:R-:W-:Y:S02]  /*02d0*/  LOP3.LUT R0, R0, 0xffffffbf, RZ, 0xc0, !PT ;  /* 0xffffffbf00007812 */ /* 0x000fe400078ec0ff */
[----:B------:R-:W-:Y:S01]  /*02e0*/  ISETP.GT.U32.AND P0, PT, R12, 0x11f, PT ;  /* 0x0000011f0c00780c */ /* 0x000fe20003f04070 */
[----:B------:R-:W-:-:S04]  /*02f0*/  IMAD.HI.U32 R15, R19, 0x1c71c71d, R4 ;  /* 0x1c71c71d130f7827 */ /* 0x000fc800078e0004 */
[----:B------:R-:W-:-:S04]  /*0300*/  IMAD.HI.U32 R16, R13, 0x1c71c71d, R4 ;  /* 0x1c71c71d0d107827 */ /* 0x000fc800078e0004 */
[----:B------:R-:W-:-:S04]  /*0310*/  IMAD.HI.U32 R17, R27, 0x1c71c71d, R4 ;  /* 0x1c71c71d1b117827 */ /* 0x000fc800078e0004 */
[----:B------:R-:W-:-:S04]  /*0320*/  IMAD.HI.U32 R18, R60, 0x1c71c71d, R4 ;  /* 0x1c71c71d3c127827 */ /* 0x000fc800078e0004 */
[----:B------:R-:W-:-:S04]  /*0330*/  IMAD.HI.U32 R20, R61, 0x1c71c71d, R4 ;  /* 0x1c71c71d3d147827 */ /* 0x000fc800078e0004 */
[----:B------:R-:W-:-:S04]  /*0340*/  IMAD.HI.U32 R5, R62, 0x1c71c71d, R4 ;  /* 0x1c71c71d3e057827 */ /* 0x000fc800078e0004 */
[----:B------:R-:W-:-:S04]  /*0350*/  IMAD.HI.U32 R4, R3, 0x3291620, RZ ;  /* 0x0329162003047827 */ /* 0x000fc800078e00ff */
[----:B------:R-:W-:Y:S02]  /*0360*/  IMAD R7, R39, 0x8, R4 ;  /* 0x0000000827077824 */ /* 0x000fe400078e0204 */
[----:B------:R-:W-:-:S03]  /*0370*/  IMAD.HI.U32 R26, R25, 0x3291620, RZ ;  /* 0x03291620191a7827 */ /* 0x000fc600078e00ff */
[----:B------:R-:W-:Y:S01]  /*0380*/  ISETP.GT.U32.OR P5, PT, R7, 0x1f, P5 ;  /* 0x0000001f0700780c */ /* 0x000fe20002fa4470 */
[----:B------:R-:W-:Y:S02]  /*0390*/  IMAD R2, R39, 0x8, R26 ;  /* 0x0000000827027824 */ /* 0x000fe400078e021a */
[----:B------:R-:W-:-:S03]  /*03a0*/  IMAD.HI.U32 R6, R9, 0x3291620, RZ ;  /* 0x0329162009067827 */ /* 0x000fc600078e00ff */
[----:B------:R-:W-:Y:S01]  /*03b0*/  ISETP.GT.U32.OR P4, PT, R2, 0x1f, P4 ;  /* 0x0000001f0200780c */ /* 0x000fe20002784470 */
[----:B------:R-:W-:Y:S02]  /*03c0*/  IMAD R7, R39, 0x8, R6 ;  /* 0x0000000827077824 */ /* 0x000fe400078e0206 */
[----:B------:R-:W-:-:S03]  /*03d0*/  IMAD.HI.U32 R34, R29, 0x3291620, RZ ;  /* 0x032916201d227827 */ /* 0x000fc600078e00ff */
[----:B------:R-:W-:Y:S01]  /*03e0*/  ISETP.GT.U32.OR P3, PT, R7, 0x1f, P3 ;  /* 0x0000001f0700780c */ /* 0x000fe20001f64470 */
[----:B------:R-:W-:Y:S01]  /*03f0*/  IMAD R2, R39, 0x8, R34 ;  /* 0x0000000827027824 */ /* 0x000fe200078e0222 */
[----:B------:R-:W-:Y:S01]  /*0400*/  @P5 LOP3.LUT R0, R0, 0x40, RZ, 0xfc, !PT ;  /* 0x0000004000005812 */ /* 0x000fe200078efcff */
[----:B------:R-:W-:-:S03]  /*0410*/  IMAD.HI.U32 R8, R36, 0x3291620, RZ ;  /* 0x0329162024087827 */ /* 0x000fc600078e00ff */
[----:B------:R-:W-:Y:S01]  /*0420*/  LOP3.LUT R0, R0, 0xffffff7f, RZ, 0xc0, !PT ;  /* 0xffffff7f00007812 */ /* 0x000fe200078ec0ff */
[----:B------:R-:W-:Y:S01]  /*0430*/  IMAD R7, R39, 0x8, R8 ;  /* 0x0000000827077824 */ /* 0x000fe200078e0208 */
[----:B------:R-:W-:Y:S01]  /*0440*/  ISETP.GT.U32.OR P2, PT, R2, 0x1f, P2 ;  /* 0x0000001f0200780c */ /* 0x000fe20001744470 */
[----:B------:R-:W-:Y:S01]  /*0450*/  IMAD.HI.U32 R32, R37, 0x3291620, RZ ;  /* 0x0329162025207827 */ /* 0x000fe200078e00ff */
[----:B------:R-:W-:Y:S02]  /*0460*/  @P4 LOP3.LUT R0, R0, 0x80, RZ, 0xfc, !PT ;  /* 0x0000008000004812 */ /* 0x000fe400078efcff */
[----:B------:R-:W-:Y:S01]  /*0470*/  ISETP.GT.U32.OR P1, PT, R7, 0x1f, P1 ;  /* 0x0000001f0700780c */ /* 0x000fe20000f24470 */
[----:B------:R-:W-:Y:S01]  /*0480*/  IMAD R12, R39, 0x8, R32 ;  /* 0x00000008270c7824 */ /* 0x000fe200078e0220 */
[----:B------:R-:W-:Y:S01]  /*0490*/  LOP3.LUT R0, R0, 0xfffffeff, RZ, 0xc0, !PT ;  /* 0xfffffeff00007812 */ /* 0x000fe200078ec0ff */
[----:B------:R-:W-:Y:S01]  /*04a0*/  IMAD.HI.U32 R10, R11, 0x3291620, RZ ;  /* 0x032916200b0a7827 */ /* 0x000fe200078e00ff */
[----:B------:R-:W-:-:S02]  /*04b0*/  LOP3.LUT R7, R38, 0xffff, RZ, 0xc0, !PT ;  /* 0x0000ffff26077812 */ /* 0x000fc400078ec0ff */
[----:B------:R-:W-:Y:S01]  /*04c0*/  @P3 LOP3.LUT R0, R0, 0x100, RZ, 0xfc, !PT ;  /* 0x0000010000003812 */ /* 0x000fe200078efcff */
[----:B------:R-:W-:Y:S01]  /*04d0*/  IMAD R2, R39, 0x8, R10 ;  /* 0x0000000827027824 */ /* 0x000fe200078e020a */
[----:B------:R-:W-:Y:S01]  /*04e0*/  ISETP.GT.U32.OR P0, PT, R12, 0x1f, P0 ;  /* 0x0000001f0c00780c */ /* 0x000fe20000704470 */
[----:B------:R-:W-:Y:S01]  /*04f0*/  IMAD.HI.U32 R72, R19, 0x3291620, RZ ;  /* 0x0329162013487827 */ /* 0x000fe200078e00ff */
[----:B------:R-:W-:-:S03]  /*0500*/  LOP3.LUT R0, R0, 0xfffffdff, RZ, 0xc0, !PT ;  /* 0xfffffdff00007812 */ /* 0x000fc600078ec0ff */
[----:B------:R-:W-:Y:S01]  /*0510*/  IMAD.HI.U32 R70, R13, 0x3291620, RZ ;  /* 0x032916200d467827 */ /* 0x000fe200078e00ff */
[----:B------:R-:W-:-:S03]  /*0520*/  @P2 LOP3.LUT R0, R0, 0x200, RZ, 0xfc, !PT ;  /* 0x0000020000002812 */ /* 0x000fc600078efcff */
[----:B------:R-:W-:Y:S01]  /*0530*/  IMAD.HI.U32 R68, R27, 0x3291620, RZ ;  /* 0x032916201b447827 */ /* 0x000fe200078e00ff */
[----:B------:R-:W-:-:S03]  /*0540*/  LOP3.LUT R0, R0, 0xffffbfff, RZ, 0xc0, !PT ;  /* 0xffffbfff00007812 */ /* 0x000fc600078ec0ff */
[----:B------:R-:W-:Y:S01]  /*0550*/  IMAD.HI.U32 R66, R61, 0x3291620, RZ ;  /* 0x032916203d427827 */ /* 0x000fe200078e00ff */
[----:B------:R-:W-:-:S03]  /*0560*/  @P1 LOP3.LUT R0, R0, 0x4000, RZ, 0xfc, !PT ;  /* 0x0000400000001812 */ /* 0x000fc600078efcff */
[----:B------:R-:W-:Y:S01]  /*0570*/  IMAD.HI.U32 R64, R62, 0x3291620, RZ ;  /* 0x032916203e407827 */ /* 0x000fe200078e00ff */
[----:B------:R-:W-:-:S03]  /*0580*/  LOP3.LUT R0, R0, 0xffbfffff, RZ, 0xc0, !PT ;  /* 0xffbfffff00007812 */ /* 0x000fc600078ec0ff */
[----:B------:R-:W-:Y:S01]  /*0590*/  IMAD.SHL.U32 R35, R39, 0x4, RZ ;  /* 0x0000000427237824 */ /* 0x000fe200078e00ff */
[----:B------:R-:W-:Y:S01]  /*05a0*/  @P0 LOP3.LUT R0, R0, 0x400000, RZ, 0xfc, !PT ;  /* 0x0040000000000812 */ /* 0x000fe200078efcff */
[----:B------:R-:W-:Y:S01]  /*05b0*/  IMAD R42, R41, 0x6523, RZ ;  /* 0x00006523292a7824 */ /* 0x000fe200078e02ff */
[----:B------:R-:W-:Y:S01]  /*05c0*/  ISETP.GT.U32.AND P0, PT, R14, 0x11f, PT ;  /* 0x0000011f0e00780c */ /* 0x000fe20003f04070 */
[----:B------:R-:W-:Y:S01]  /*05d0*/  IMAD.HI.U32 R14, R60, 0x3291620, RZ ;  /* 0x032916203c0e7827 */ /* 0x000fe200078e00ff */
[----:B------:R-:W-:Y:S02]  /*05e0*/  LOP3.LUT R0, R0, 0xffdfffff, RZ, 0xc0, !PT ;  /* 0xffdfffff00007812 */ /* 0x000fe400078ec0ff */
[----:B------:R-:W-:Y:S01]  /*05f0*/  ISETP.GT.U32.OR P0, PT, R2, 0x1f, P0 ;  /* 0x0000001f0200780c */ /* 0x000fe20000704470 */
[----:B------:R-:W-:Y:S02]  /*0600*/  IMAD R2, R39, 0x8, R72 ;  /* 0x0000000827027824 */ /* 0x000fe400078e0248 */
[----:B------:R-:W-:-:S02]  /*0610*/  IMAD R41, R41, 0xe38f, RZ ;  /* 0x0000e38f29297824 */ /* 0x000fc400078e02ff */
[----:B------:R-:W-:-:S03]  /*0620*/  IMAD R50, R39, 0x180, R38 ;  /* 0x0000018027327824 */ /* 0x000fc600078e0226 */
[----:B------:R-:W-:-:S04]  /*0630*/  SHF.R.U32.HI R41, RZ, 0x13, R41 ;  /* 0x00000013ff297819 */ /* 0x000fc80000011629 */
[----:B------:R-:W-:Y:S02]  /*0640*/  PRMT R41, R41, 0x9910, RZ ;  /* 0x0000991029297816 */ /* 0x000fe400000000ff */
[----:B------:R-:W-:Y:S02]  /*0650*/  @P0 LOP3.LUT R0, R0, 0x200000, RZ, 0xfc, !PT ;  /* 0x0020000000000812 */ /* 0x000fe400078efcff */
[----:B------:R-:W-:Y:S02]  /*0660*/  ISETP.GT.U32.AND P0, PT, R15, 0x11f, PT ;  /* 0x0000011f0f00780c */ /* 0x000fe40003f04070 */
[----:B------:R-:W-:Y:S02]  /*0670*/  LOP3.LUT R0, R0, 0xffefffff, RZ, 0xc0, !PT ;  /* 0xffefffff00007812 */ /* 0x000fe400078ec0ff */
[----:B------:R-:W-:Y:S01]  /*0680*/  ISETP.GT.U32.OR P0, PT, R2, 0x1f, P0 ;  /* 0x0000001f0200780c */ /* 0x000fe20000704470 */
[----:B------:R-:W-:Y:S01]  /*0690*/  IMAD R2, R39, 0x8, R70 ;  /* 0x0000000827027824 */ /* 0x000fe200078e0246 */
[----:B------:R-:W-:-:S11]  /*06a0*/  LOP3.LUT R15, R25, 0xffff, RZ, 0xc0, !PT ;  /* 0x0000ffff190f7812 */ /* 0x000fd600078ec0ff */
[----:B------:R-:W-:Y:S02]  /*06b0*/  @P0 LOP3.LUT R0, R0, 0x100000, RZ, 0xfc, !PT ;  /* 0x0010000000000812 */ /* 0x000fe400078efcff */
[----:B------:R-:W-:Y:S01]  /*06c0*/  ISETP.GT.U32.AND P0, PT, R16, 0x11f, PT ;  /* 0x0000011f1000780c */ /* 0x000fe20003f04070 */
[C---:B------:R-:W-:Y:S01]  /*06d0*/  IMAD R16, R15.reuse, 0x6523, RZ ;  /* 0x000065230f107824 */ /* 0x040fe200078e02ff */
[----:B------:R-:W-:Y:S01]  /*06e0*/  LOP3.LUT R0, R0, 0xfff7ffff, RZ, 0xc0, !PT ;  /* 0xfff7ffff00007812 */ /* 0x000fe200078ec0ff */
[----:B------:R-:W-:Y:S01]  /*06f0*/  IMAD R15, R15, 0xe38f, RZ ;  /* 0x0000e38f0f0f7824 */ /* 0x000fe200078e02ff */
[----:B------:R-:W-:Y:S01]  /*0700*/  ISETP.GT.U32.OR P0, PT, R2, 0x1f, P0 ;  /* 0x0000001f0200780c */ /* 0x000fe20000704470 */
[----:B------:R-:W-:-:S03]  /*0710*/  IMAD R2, R39, 0x8, R68 ;  /* 0x0000000827027824 */ /* 0x000fc600078e0244 */
[----:B------:R-:W-:-:S04]  /*0720*/  SHF.R.U32.HI R15, RZ, 0x13, R15 ;  /* 0x00000013ff0f7819 */ /* 0x000fc8000001160f */
[----:B------:R-:W-:-:S05]  /*0730*/  PRMT R15, R15, 0x9910, RZ ;  /* 0x000099100f0f7816 */ /* 0x000fca00000000ff */
[----:B------:R-:W-:Y:S01]  /*0740*/  @P0 LOP3.LUT R0, R0, 0x80000, RZ, 0xfc, !PT ;  /* 0x0008000000000812 */ /* 0x000fe200078efcff */
[----:B------:R-:W-:Y:S01]  /*0750*/  IMAD R15, R15, 0x9, RZ ;  /* 0x000000090f0f7824 */ /* 0x000fe200078e02ff */
[----:B------:R-:W-:Y:S01]  /*0760*/  ISETP.GT.U32.AND P0, PT, R17, 0x11f, PT ;  /* 0x0000011f1100780c */ /* 0x000fe20003f04070 */
[----:B------:R-:W-:Y:S01]  /*0770*/  IMAD R17, R7, 0xaaab, RZ ;  /* 0x0000aaab07117824 */ /* 0x000fe200078e02ff */
[----:B------:R-:W-:Y:S01]  /*0780*/  LOP3.LUT R0, R0, 0xfffbffff, RZ, 0xc0, !PT ;  /* 0xfffbffff00007812 */ /* 0x000fe200078ec0ff */
[----:B------:R-:W-:Y:S01]  /*0790*/  IMAD.MOV R15, RZ, RZ, -R15 ;  /* 0x000000ffff0f7224 */ /* 0x000fe200078e0a0f */
[----:B------:R-:W-:Y:S01]  /*07a0*/  ISETP.GT.U32.OR P0, PT, R2, 0x1f, P0 ;  /* 0x0000001f0200780c */ /* 0x000fe20000704470 */
[----:B------:R-:W-:Y:S01]  /*07b0*/  IMAD R2, R39, 0x8, R14 ;  /* 0x0000000827027824 */ /* 0x000fe200078e020e */
[----:B------:R-:W-:-:S11]  /*07c0*/  SHF.R.U32.HI R24, RZ, 0x16, R17 ;  /* 0x00000016ff187819 */ /* 0x000fd60000011611 */
[----:B------:R-:W-:Y:S02]  /*07d0*/  @P0 LOP3.LUT R0, R0, 0x40000, RZ, 0xfc, !PT ;  /* 0x0004000000000812 */ /* 0x000fe400078efcff */
[----:B------:R-:W-:Y:S02]  /*07e0*/  ISETP.GT.U32.AND P0, PT, R18, 0x11f, PT ;  /* 0x0000011f1200780c */ /* 0x000fe40003f04070 */
[----:B------:R-:W-:Y:S02]  /*07f0*/  LOP3.LUT R0, R0, 0xfffdffff, RZ, 0xc0, !PT ;  /* 0xfffdffff00007812 */ /* 0x000fe400078ec0ff */
[----:B------:R-:W-:Y:S01]  /*0800*/  ISETP.GT.U32.OR P0, PT, R2, 0x1f, P0 ;  /* 0x0000001f0200780c */ /* 0x000fe20000704470 */
[----:B------:R-:W-:-:S12]  /*0810*/  IMAD R2, R39, 0x8, R66 ;  /* 0x0000000827027824 */ /* 0x000fd800078e0242 */
        /* <DEDUP_REMOVED lines=9> */
[----:B------:R-:W-:Y:S01]  /*08b0*/  IMAD.SHL.U32 R2, R39, 0x80, RZ ;  /* 0x0000008027027824 */ /* 0x000fe200078e00ff */
[----:B------:R-:W-:Y:S01]  /*08c0*/  LOP3.LUT R0, R0, 0xffff7fff, RZ, 0xc0, !PT ;  /* 0xffff7fff00007812 */ /* 0x000fe200078ec0ff */
[C---:B------:R-:W-:Y:S02]  /*08d0*/  IMAD R7, R5.reuse, 0x6523, RZ ;  /* 0x0000652305077824 */ /* 0x040fe400078e02ff */
[----:B------:R-:W-:-:S03]  /*08e0*/  IMAD R12, R5, 0xe38f, RZ ;  /* 0x0000e38f050c7824 */ /* 0x000fc600078e02ff */
[----:B------:R-:W-:Y:S02]  /*08f0*/  SHF.R.U32.HI R5, RZ, 0x15, R7 ;  /* 0x00000015ff057819 */ /* 0x000fe40000011607 */
[----:B------:R-:W-:Y:S02]  /*0900*/  SHF.R.U32.HI R7, RZ, 0x13, R12 ;  /* 0x00000013ff077819 */ /* 0x000fe4000001160c */
[----:B------:R-:W-:Y:S02]  /*0910*/  PRMT R5, R5, 0x9910, RZ ;  /* 0x0000991005057816 */ /* 0x000fe400000000ff */
[----:B------:R-:W-:Y:S02]  /*0920*/  PRMT R7, R7, 0x9910, RZ ;  /* 0x0000991007077816 */ /* 0x000fe400000000ff */
[----:B------:R-:W-:Y:S01]  /*0930*/  SHF.R.U32.HI R12, RZ, 0x15, R16 ;  /* 0x00000015ff0c7819 */ /* 0x000fe20000011610 */
[----:B------:R-:W-:Y:S01]  /*0940*/  IMAD R5, R5, 0x51, RZ ;  /* 0x0000005105057824 */ /* 0x000fe200078e02ff */
[----:B------:R-:W-:Y:S01]  /*0950*/  LEA.HI R16, R17, R2, RZ, 0xf ;  /* 0x0000000211107211 */ /* 0x000fe200078f78ff */
[----:B------:R-:W-:Y:S01]  /*0960*/  IMAD R7, R7, 0x9, RZ ;  /* 0x0000000907077824 */ /* 0x000fe200078e02ff */
[----:B------:R-:W-:Y:S01]  /*0970*/  PRMT R12, R12, 0x9910, RZ ;  /* 0x000099100c0c7816 */ /* 0x000fe200000000ff */
[----:B------:R-:W-:Y:S01]  /*0980*/  IMAD.MOV R5, RZ, RZ, -R5 ;  /* 0x000000ffff057224 */ /* 0x000fe200078e0a05 */
[----:B------:R-:W-:Y:S01]  /*0990*/  ISETP.GT.U32.AND P6, PT, R16, 0x1ff, PT ;  /* 0x000001ff1000780c */ /* 0x000fe20003fc4070 */
[----:B------:R-:W-:Y:S01]  /*09a0*/  IMAD.MOV R7, RZ, RZ, -R7 ;  /* 0x000000ffff077224 */ /* 0x000fe200078e0a07 */
[----:B------:R-:W-:Y:S01]  /*09b0*/  @P0 LOP3.LUT R0, R0, 0x8000, RZ, 0xfc, !PT ;  /* 0x0000800000000812 */ /* 0x000fe200078efcff */
[----:B------:R-:W-:Y:S01]  /*09c0*/  IMAD R12, R12, 0x51, RZ ;  /* 0x000000510c0c7824 */ /* 0x000fe200078e02ff */
[----:B------:R-:W-:Y:S01]  /*09d0*/  PRMT R16, R5, 0x7710, RZ ;  /* 0x0000771005107816 */ /* 0x000fe200000000ff */
[----:B------:R-:W-:Y:S01]  /*09e0*/  IMAD.IADD R17, R35, 0x1, R24 ;  /* 0x0000000123117824 */ /* 0x000fe200078e0218 */
[----:B------:R-:W-:Y:S01]  /*09f0*/  PRMT R30, R7, 0x7710, RZ ;  /* 0x00007710071e7816 */ /* 0x000fe200000000ff */
[----:B------:R-:W-:Y:S01]  /*0a00*/  IMAD.MOV R12, RZ, RZ, -R12 ;  /* 0x000000ffff0c7224 */ /* 0x000fe200078e0a0c */
[----:B------:R-:W-:Y:S01]  /*0a10*/  LOP3.LUT R0, R0, 0x7fffffff, RZ, 0xc0, !PT ;  /* 0x7fffffff00007812 */ /* 0x000fe200078ec0ff */
[----:B------:R-:W-:Y:S01]  /*0a20*/  IMAD.IADD R31, R3, 0x1, R16 ;  /* 0x00000001031f7824 */ /* 0x000fe200078e0210 */
[----:B------:R-:W-:Y:S01]  /*0a30*/  PRMT R16, R15, 0x7710, RZ ;  /* 0x000077100f107816 */ /* 0x000fe200000000ff */
[----:B------:R-:W-:Y:S01]  /*0a40*/  IMAD.IADD R30, R3, 0x1, R30 ;  /* 0x00000001031e7824 */ /* 0x000fe200078e021e */
[----:B------:R-:W-:-:S02]  /*0a50*/  PRMT R12, R12, 0x7710, RZ ;  /* 0x000077100c0c7816 */ /* 0x000fc400000000ff */
[----:B------:R-:W-:Y:S02]  /*0a60*/  LOP3.LUT R3, R9, 0xffff, RZ, 0xc0, !PT ;  /* 0x0000ffff09037812 */ /* 0x000fe400078ec0ff */
[----:B------:R-:W-:Y:S01]  /*0a70*/  LOP3.LUT R15, R29, 0xffff, RZ, 0xc0, !PT ;  /* 0x0000ffff1d0f7812 */ /* 0x000fe200078ec0ff */
[----:B------:R-:W-:Y:S01]  /*0a80*/  IMAD.IADD R33, R25, 0x1, R12 ;  /* 0x0000000119217824 */ /* 0x000fe200078e020c */
[----:B------:R-:W-:Y:S01]  /*0a90*/  ISETP.GT.U32.OR P6, PT, R17, 0xf, P6 ;  /* 0x0000000f1100780c */ /* 0x000fe200037c4470 */
[----:B------:R-:W-:Y:S01]  /*0aa0*/  IMAD.IADD R25, R25, 0x1, R16 ;  /* 0x0000000119197824 */ /* 0x000fe200078e0210 */
[----:B------:R-:W-:Y:S01]  /*0ab0*/  LOP3.LUT R16, R36, 0xffff, RZ, 0xc0, !PT ;  /* 0x0000ffff24107812 */ /* 0x000fe200078ec0ff */
[C---:B------:R-:W-:Y:S01]  /*0ac0*/  IMAD R5, R3.reuse, 0x6523, RZ ;  /* 0x0000652303057824 */ /* 0x040fe200078e02ff */
[----:B------:R-:W-:Y:S01]  /*0ad0*/  ISETP.GT.U32.OR P6, PT, R50, 0x5ff, P6 ;  /* 0x000005ff3200780c */ /* 0x000fe200037c4470 */
[----:B------:R-:W-:Y:S02]  /*0ae0*/  IMAD R7, R3, 0xe38f, RZ ;  /* 0x0000e38f03077824 */ /* 0x000fe400078e02ff */
[C---:B------:R-:W-:Y:S01]  /*0af0*/  IMAD R12, R15.reuse, 0x6523, RZ ;  /* 0x000065230f0c7824 */ /* 0x040fe200078e02ff */
[----:B------:R-:W-:Y:S01]  /*0b00*/  SHF.R.U32.HI R3, RZ, 0x15, R5 ;  /* 0x00000015ff037819 */ /* 0x000fe20000011605 */
[----:B------:R-:W-:Y:S01]  /*0b10*/  IMAD R15, R15, 0xe38f, RZ ;  /* 0x0000e38f0f0f7824 */ /* 0x000fe200078e02ff */
[----:B------:R-:W-:Y:S01]  /*0b20*/  SHF.R.U32.HI R5, RZ, 0x13, R7 ;  /* 0x00000013ff057819 */ /* 0x000fe20000011607 */
[C---:B------:R-:W-:Y:S01]  /*0b30*/  IMAD R17, R16.reuse, 0x6523, RZ ;  /* 0x0000652310117824 */ /* 0x040fe200078e02ff */
[----:B------:R-:W-:Y:S01]  /*0b40*/  SHF.R.U32.HI R7, RZ, 0x15, R12 ;  /* 0x00000015ff077819 */ /* 0x000fe2000001160c */
[----:B------:R-:W-:Y:S01]  /*0b50*/  IMAD R16, R16, 0xe38f, RZ ;  /* 0x0000e38f10107824 */ /* 0x000fe200078e02ff */
[----:B------:R-:W-:-:S02]  /*0b60*/  SHF.R.U32.HI R12, RZ, 0x13, R15 ;  /* 0x00000013ff0c7819 */ /* 0x000fc4000001160f */
[----:B------:R-:W-:Y:S02]  /*0b70*/  PRMT R3, R3, 0x9910, RZ ;  /* 0x0000991003037816 */ /* 0x000fe400000000ff */
[----:B------:R-:W-:Y:S02]  /*0b80*/  SHF.R.U32.HI R15, RZ, 0x15, R17 ;  /* 0x00000015ff0f7819 */ /* 0x000fe40000011611 */
[----:B------:R-:W-:Y:S01]  /*0b90*/  PRMT R5, R5, 0x9910, RZ ;  /* 0x0000991005057816 */ /* 0x000fe200000000ff */
[----:B------:R-:W-:Y:S01]  /*0ba0*/  IMAD R3, R3, 0x51, RZ ;  /* 0x0000005103037824 */ /* 0x000fe200078e02ff */
[----:B------:R-:W-:Y:S02]  /*0bb0*/  PRMT R7, R7, 0x9910, RZ ;  /* 0x0000991007077816 */ /* 0x000fe400000000ff */
[----:B------:R-:W-:Y:S01]  /*0bc0*/  SHF.R.U32.HI R16, RZ, 0x13, R16 ;  /* 0x00000013ff107819 */ /* 0x000fe20000011610 */
[----:B------:R-:W-:Y:S01]  /*0bd0*/  IMAD R5, R5, 0x9, RZ ;  /* 0x0000000905057824 */ /* 0x000fe200078e02ff */
[----:B------:R-:W-:Y:S01]  /*0be0*/  PRMT R12, R12, 0x9910, RZ ;  /* 0x000099100c0c7816 */ /* 0x000fe200000000ff */
[----:B------:R-:W-:Y:S01]  /*0bf0*/  IMAD R7, R7, 0x51, RZ ;  /* 0x0000005107077824 */ /* 0x000fe200078e02ff */
[----:B------:R-:W-:Y:S01]  /*0c00*/  PRMT R15, R15, 0x9910, RZ ;  /* 0x000099100f0f7816 */ /* 0x000fe200000000ff */
[----:B------:R-:W-:Y:S01]  /*0c10*/  IMAD.MOV R17, RZ, RZ, -R3 ;  /* 0x000000ffff117224 */ /* 0x000fe200078e0a03 */
[----:B------:R-:W-:Y:S01]  /*0c20*/  PRMT R16, R16, 0x9910, RZ ;  /* 0x0000991010107816 */ /* 0x000fe200000000ff */
[----:B------:R-:W-:-:S02]  /*0c30*/  IMAD R12, R12, 0x9, RZ ;  /* 0x000000090c0c7824 */ /* 0x000fc400078e02ff */
[----:B------:R-:W-:Y:S02]  /*0c40*/  IMAD.MOV R18, RZ, RZ, -R5 ;  /* 0x000000ffff127224 */ /* 0x000fe400078e0a05 */
[----:B------:R-:W-:Y:S02]  /*0c50*/  IMAD R3, R15, 0x51, RZ ;  /* 0x000000510f037824 */ /* 0x000fe400078e02ff */
[----:B------:R-:W-:Y:S01]  /*0c60*/  IMAD.MOV R7, RZ, RZ, -R7 ;  /* 0x000000ffff077224 */ /* 0x000fe200078e0a07 */
[----:B------:R-:W-:Y:S01]  /*0c70*/  PRMT R18, R18, 0x7710, RZ ;  /* 0x0000771012127816 */ /* 0x000fe200000000ff */
[----:B------:R-:W-:Y:S01]  /*0c80*/  IMAD R5, R16, 0x9, RZ ;  /* 0x0000000910057824 */ /* 0x000fe200078e02ff */
[----:B------:R-:W-:Y:S01]  /*0c90*/  PRMT R16, R17, 0x7710, RZ ;  /* 0x0000771011107816 */ /* 0x000fe200000000ff */
[----:B------:R-:W-:Y:S01]  /*0ca0*/  IMAD.MOV R15, RZ, RZ, -R12 ;  /* 0x000000ffff0f7224 */ /* 0x000fe200078e0a0c */
[----:B------:R-:W-:Y:S01]  /*0cb0*/  PRMT R12, R7, 0x7710, RZ ;  /* 0x00007710070c7816 */ /* 0x000fe200000000ff */
[----:B------:R-:W-:-:S02]  /*0cc0*/  IMAD.MOV R3, RZ, RZ, -R3 ;  /* 0x000000ffff037224 */ /* 0x000fc400078e0a03 */
[----:B------:R-:W-:Y:S02]  /*0cd0*/  IMAD.MOV R5, RZ, RZ, -R5 ;  /* 0x000000ffff057224 */ /* 0x000fe400078e0a05 */
[----:B------:R-:W-:Y:S01]  /*0ce0*/  IMAD.IADD R59, R9, 0x1, R16 ;  /* 0x00000001093b7824 */ /* 0x000fe200078e0210 */
[----:B------:R-:W-:Y:S01]  /*0cf0*/  PRMT R3, R3, 0x7710, RZ ;  /* 0x0000771003037816 */ /* 0x000fe200000000ff */
[----:B------:R-:W-:Y:S01]  /*0d00*/  IMAD.IADD R7, R29, 0x1, R12 ;  /* 0x000000011d077824 */ /* 0x000fe200078e020c */
[----:B------:R-:W-:Y:S01]  /*0d10*/  PRMT R5, R5, 0x7710, RZ ;  /* 0x0000771005057816 */ /* 0x000fe200000000ff */
[----:B------:R-:W-:Y:S01]  /*0d20*/  IMAD.IADD R9, R9, 0x1, R18 ;  /* 0x0000000109097824 */ /* 0x000fe200078e0212 */
[----:B------:R-:W-:Y:S01]  /*0d30*/  PRMT R16, R15, 0x7710, RZ ;  /* 0x000077100f107816 */ /* 0x000fe200000000ff */
[C---:B------:R-:W-:Y:S01]  /*0d40*/  IMAD.IADD R20, R36.reuse, 0x1, R3 ;  /* 0x0000000124147824 */ /* 0x040fe200078e0203 */
[----:B------:R-:W-:Y:S01]  /*0d50*/  LOP3.LUT R12, R37, 0xffff, RZ, 0xc0, !PT ;  /* 0x0000ffff250c7812 */ /* 0x000fe200078ec0ff */
[----:B------:R-:W-:Y:S01]  /*0d60*/  IMAD.IADD R36, R36, 0x1, R5 ;  /* 0x0000000124247824 */ /* 0x000fe200078e0205 */
[----:B------:R-:W-:Y:S01]  /*0d70*/  LOP3.LUT R15, R11, 0xffff, RZ, 0xc0, !PT ;  /* 0x0000ffff0b0f7812 */ /* 0x000fe200078ec0ff */
[----:B------:R-:W-:Y:S01]  /*0d80*/  IMAD.IADD R29, R29, 0x1, R16 ;  /* 0x000000011d1d7824 */ /* 0x000fe200078e0210 */
[----:B------:R-:W-:Y:S01]  /*0d90*/  LOP3.LUT R16, R19, 0xffff, RZ, 0xc0, !PT ;  /* 0x0000ffff13107812 */ /* 0x000fe200078ec0ff */
[----:B------:R-:W-:-:S02]  /*0da0*/  IMAD R3, R12, 0x6523, RZ ;  /* 0x000065230c037824 */ /* 0x000fc400078e02ff */
        /* <DEDUP_REMOVED lines=8> */
[----:B------:R-:W-:Y:S02]  /*0e30*/  SHF.R.U32.HI R15, RZ, 0x13, R15 ;  /* 0x00000013ff0f7819 */ /* 0x000fe4000001160f */
[----:B------:R-:W-:-:S02]  /*0e40*/  PRMT R12, R12, 0x9910, RZ ;  /* 0x000099100c0c7816 */ /* 0x000fc400000000ff */
[----:B------:R-:W-:Y:S02]  /*0e50*/  PRMT R15, R15, 0x9910, RZ ;  /* 0x000099100f0f7816 */ /* 0x000fe400000000ff */
[----:B------:R-:W-:Y:S01]  /*0e60*/  PRMT R3, R3, 0x9910, RZ ;  /* 0x0000991003037816 */ /* 0x000fe200000000ff */
[----:B------:R-:W-:Y:S01]  /*0e70*/  IMAD R12, R12, 0x51, RZ ;  /* 0x000000510c0c7824 */ /* 0x000fe200078e02ff */
[----:B------:R-:W-:Y:S01]  /*0e80*/  SHF.R.U32.HI R16, RZ, 0x15, R17 ;  /* 0x00000015ff107819 */ /* 0x000fe20000011611 */
[----:B------:R-:W-:Y:S01]  /*0e90*/  IMAD R15, R15, 0x9, RZ ;  /* 0x000000090f0f7824 */ /* 0x000fe200078e02ff */
[----:B------:R-:W-:Y:S01]  /*0ea0*/  PRMT R5, R5, 0x9910, RZ ;  /* 0x0000991005057816 */ /* 0x000fe200000000ff */
[----:B------:R-:W-:Y:S01]  /*0eb0*/  IMAD R3, R3, 0x51, RZ ;  /* 0x0000005103037824 */ /* 0x000fe200078e02ff */
[----:B------:R-:W-:Y:S01]  /*0ec0*/  PRMT R16, R16, 0x9910, RZ ;  /* 0x0000991010107816 */ /* 0x000fe200000000ff */
[----:B------:R-:W-:Y:S01]  /*0ed0*/  IMAD.MOV R12, RZ, RZ, -R12 ;  /* 0x000000ffff0c7224 */ /* 0x000fe200078e0a0c */
[----:B------:R-:W-:Y:S01]  /*0ee0*/  SHF.R.U32.HI R17, RZ, 0x13, R18 ;  /* 0x00000013ff117819 */ /* 0x000fe20000011612 */
[----:B------:R-:W-:-:S02]  /*0ef0*/  IMAD.MOV R15, RZ, RZ, -R15 ;  /* 0x000000ffff0f7224 */ /* 0x000fc400078e0a0f */
[----:B------:R-:W-:Y:S01]  /*0f00*/  IMAD.MOV R18, RZ, RZ, -R3 ;  /* 0x000000ffff127224 */ /* 0x000fe200078e0a03 */
[----:B------:R-:W-:Y:S01]  /*0f10*/  PRMT R17, R17, 0x9910, RZ ;  /* 0x0000991011117816 */ /* 0x000fe200000000ff */
[----:B------:R-:W-:Y:S01]  /*0f20*/  IMAD R5, R5, 0x9, RZ ;  /* 0x0000000905057824 */ /* 0x000fe200078e02ff */
[----:B------:R-:W-:Y:S01]  /*0f30*/  PRMT R22, R12, 0x7710, RZ ;  /* 0x000077100c167816 */ /* 0x000fe200000000ff */
[----:B------:R-:W-:Y:S01]  /*0f40*/  IMAD R3, R16, 0x51, RZ ;  /* 0x0000005110037824 */ /* 0x000fe200078e02ff */
[----:B------:R-:W-:Y:S01]  /*0f50*/  PRMT R12, R15, 0x7710, RZ ;  /* 0x000077100f0c7816 */ /* 0x000fe200000000ff */
[----:B------:R-:W-:Y:S01]  /*0f60*/  IMAD.MOV R21, RZ, RZ, -R5 ;  /* 0x000000ffff157224 */ /* 0x000fe200078e0a05 */
[----:B------:R-:W-:Y:S01]  /*0f70*/  PRMT R16, R18, 0x7710, RZ ;  /* 0x0000771012107816 */ /* 0x000fe200000000ff */
[----:B------:R-:W-:Y:S01]  /*0f80*/  IMAD.MOV R3, RZ, RZ, -R3 ;  /* 0x000000ffff037224 */ /* 0x000fe200078e0a03 */
[----:B------:R-:W-:Y:S01]  /*0f90*/  LOP3.LUT R15, R27, 0xffff, RZ, 0xc0, !PT ;  /* 0x0000ffff1b0f7812 */ /* 0x000fe200078ec0ff */
[----:B------:R-:W-:Y:S01]  /*0fa0*/  IMAD R5, R17, 0x9, RZ ;  /* 0x0000000911057824 */ /* 0x000fe200078e02ff */
[----:B------:R-:W-:Y:S01]  /*0fb0*/  PRMT R18, R21, 0x7710, RZ ;  /* 0x0000771015127816 */ /* 0x000fe200000000ff */
[C---:B------:R-:W-:Y:S01]  /*0fc0*/  IMAD.IADD R22, R11.reuse, 0x1, R22 ;  /* 0x000000010b167824 */ /* 0x040fe200078e0216 */
[----:B------:R-:W-:Y:S01]  /*0fd0*/  LOP3.LUT R17, R60, 0xffff, RZ, 0xc0, !PT ;  /* 0x0000ffff3c117812 */ /* 0x000fe200078ec0ff */
[----:B------:R-:W-:Y:S01]  /*0fe0*/  IMAD.IADD R11, R11, 0x1, R12 ;  /* 0x000000010b0b7824 */ /* 0x000fe200078e020c */
[----:B------:R-:W-:Y:S01]  /*0ff0*/  PRMT R12, R3, 0x7710, RZ ;  /* 0x00007710030c7816 */ /* 0x000fe200000000ff */
[----:B------:R-:W-:Y:S01]  /*1000*/  IMAD.MOV R5, RZ, RZ, -R5 ;  /* 0x000000ffff057224 */ /* 0x000fe200078e0a05 */
[----:B------:R-:W-:Y:S01]  /*1010*/  LOP3.LUT R3, R13, 0xffff, RZ, 0xc0, !PT ;  /* 0x0000ffff0d037812 */ /* 0x000fe200078ec0ff */
[----:B------:R-:W-:-:S02]  /*1020*/  IMAD.IADD R21, R37, 0x1, R16 ;  /* 0x0000000125157824 */ /* 0x000fc400078e0210 */
[----:B------:R-:W-:Y:S01]  /*1030*/  IMAD.IADD R23, R19, 0x1, R12 ;  /* 0x0000000113177824 */ /* 0x000fe200078e020c */
[----:B------:R-:W-:Y:S01]  /*1040*/  PRMT R16, R5, 0x7710, RZ ;  /* 0x0000771005107816 */ /* 0x000fe200000000ff */
[C---:B------:R-:W-:Y:S02]  /*1050*/  IMAD R5, R3.reuse, 0x6523, RZ ;  /* 0x0000652303057824 */ /* 0x040fe400078e02ff */
[----:B------:R-:W-:Y:S02]  /*1060*/  IMAD R12, R3, 0xe38f, RZ ;  /* 0x0000e38f030c7824 */ /* 0x000fe400078e02ff */
[----:B------:R-:W-:Y:S01]  /*1070*/  IMAD.IADD R19, R19, 0x1, R16 ;  /* 0x0000000113137824 */ /* 0x000fe200078e0210 */
[----:B------:R-:W-:Y:S01]  /*1080*/  SHF.R.U32.HI R3, RZ, 0x15, R5 ;  /* 0x00000015ff037819 */ /* 0x000fe20000011605 */
[----:B------:R-:W-:Y:S01]  /*1090*/  IMAD R16, R15, 0x6523, RZ ;  /* 0x000065230f107824 */ /* 0x000fe200078e02ff */
[----:B------:R-:W-:Y:S01]  /*10a0*/  SHF.R.U32.HI R5, RZ, 0x13, R12 ;  /* 0x00000013ff057819 */ /* 0x000fe2000001160c */
[----:B------:R-:W-:Y:S01]  /*10b0*/  IMAD.IADD R37, R37, 0x1, R18 ;  /* 0x0000000125257824 */ /* 0x000fe200078e0212 */
[----:B------:R-:W-:Y:S01]  /*10c0*/  PRMT R3, R3, 0x9910, RZ ;  /* 0x0000991003037816 */ /* 0x000fe200000000ff */
[----:B------:R-:W-:Y:S01]  /*10d0*/  IMAD R18, R17, 0x6523, RZ ;  /* 0x0000652311127824 */ /* 0x000fe200078e02ff */
[----:B------:R-:W-:Y:S01]  /*10e0*/  SHF.R.U32.HI R12, RZ, 0x15, R16 ;  /* 0x00000015ff0c7819 */ /* 0x000fe20000011610 */
[----:B------:R-:W-:Y:S01]  /*10f0*/  IMAD R15, R15, 0xe38f, RZ ;  /* 0x0000e38f0f0f7824 */ /* 0x000fe200078e02ff */
[----:B------:R-:W-:Y:S01]  /*1100*/  PRMT R5, R5, 0x9910, RZ ;  /* 0x0000991005057816 */ /* 0x000fe200000000ff */
[----:B------:R-:W-:Y:S01]  /*1110*/  IMAD R17, R17, 0xe38f, RZ ;  /* 0x0000e38f11117824 */ /* 0x000fe200078e02ff */
[----:B------:R-:W-:Y:S01]  /*1120*/  SHF.R.U32.HI R16, RZ, 0x15, R18 ;  /* 0x00000015ff107819 */ /* 0x000fe20000011612 */
[----:B------:R-:W-:Y:S01]  /*1130*/  IMAD R3, R3, 0x51, RZ ;  /* 0x0000005103037824 */ /* 0x000fe200078e02ff */
[----:B------:R-:W-:Y:S01]  /*1140*/  SHF.R.U32.HI R15, RZ, 0x13, R15 ;  /* 0x00000013ff0f7819 */ /* 0x000fe2000001160f */
[----:B------:R-:W-:Y:S01]  /*1150*/  IMAD R5, R5, 0x9, RZ ;  /* 0x0000000905057824 */ /* 0x000fe200078e02ff */
[----:B------:R-:W-:Y:S01]  /*1160*/  SHF.R.U32.HI R17, RZ, 0x13, R17 ;  /* 0x00000013ff117819 */ /* 0x000fe20000011611 */
[----:B------:R-:W-:Y:S01]  /*1170*/  IMAD.MOV R18, RZ, RZ, -R3 ;  /* 0x000000ffff127224 */ /* 0x000fe200078e0a03 */
[----:B------:R-:W-:Y:S01]  /*1180*/  PRMT R12, R12, 0x9910, RZ ;  /* 0x000099100c0c7816 */ /* 0x000fe200000000ff */
[----:B------:R-:W-:Y:S01]  /*1190*/  IMAD.MOV R40, RZ, RZ, -R5 ;  /* 0x000000ffff287224 */ /* 0x000fe200078e0a05 */
[----:B------:R-:W-:-:S02]  /*11a0*/  PRMT R16, R16, 0x9910, RZ ;  /* 0x0000991010107816 */ /* 0x000fc400000000ff */
[----:B------:R-:W-:Y:S01]  /*11b0*/  PRMT R15, R15, 0x9910, RZ ;  /* 0x000099100f0f7816 */ /* 0x000fe200000000ff */
[----:B------:R-:W-:Y:S01]  /*11c0*/  IMAD R12, R12, 0x51, RZ ;  /* 0x000000510c0c7824 */ /* 0x000fe200078e02ff */
[----:B------:R-:W-:Y:S01]  /*11d0*/  PRMT R17, R17, 0x9910, RZ ;  /* 0x0000991011117816 */ /* 0x000fe200000000ff */
[----:B------:R-:W-:Y:S01]  /*11e0*/  IMAD R3, R16, 0x51, RZ ;  /* 0x0000005110037824 */ /* 0x000fe200078e02ff */
[----:B------:R-:W-:Y:S01]  /*11f0*/  PRMT R16, R18, 0x7710, RZ ;  /* 0x0000771012107816 */ /* 0x000fe200000000ff */
[----:B------:R-:W-:Y:S01]  /*1200*/  IMAD R15, R15, 0x9, RZ ;  /* 0x000000090f0f7824 */ /* 0x000fe200078e02ff */
[----:B------:R-:W-:Y:S01]  /*1210*/  PRMT R18, R40, 0x7710, RZ ;  /* 0x0000771028127816 */ /* 0x000fe200000000ff */
[----:B------:R-:W-:Y:S02]  /*1220*/  IMAD R5, R17, 0x9, RZ ;  /* 0x0000000911057824 */ /* 0x000fe400078e02ff */
[----:B------:R-:W-:Y:S02]  /*1230*/  IMAD.MOV R17, RZ, RZ, -R12 ;  /* 0x000000ffff117224 */ /* 0x000fe400078e0a0c */
[----:B------:R-:W-:-:S02]  /*1240*/  IMAD.MOV R15, RZ, RZ, -R15 ;  /* 0x000000ffff0f7224 */ /* 0x000fc400078e0a0f */
[----:B------:R-:W-:Y:S01]  /*1250*/  IMAD.IADD R12, R13, 0x1, R16 ;  /* 0x000000010d0c7824 */ /* 0x000fe200078e0210 */
[----:B------:R-:W-:Y:S01]  /*1260*/  PRMT R16, R17, 0x7710, RZ ;  /* 0x0000771011107816 */ /* 0x000fe200000000ff */
[----:B------:R-:W-:Y:S02]  /*1270*/  IMAD.MOV R3, RZ, RZ, -R3 ;  /* 0x000000ffff037224 */ /* 0x000fe400078e0a03 */
[----:B------:R-:W-:Y:S02]  /*1280*/  IMAD.MOV R17, RZ, RZ, -R5 ;  /* 0x000000ffff117224 */ /* 0x000fe400078e0a05 */
[----:B------:R-:W-:Y:S01]  /*1290*/  IMAD.IADD R13, R13, 0x1, R18 ;  /* 0x000000010d0d7824 */ /* 0x000fe200078e0212 */
[----:B------:R-:W-:Y:S01]  /*12a0*/  PRMT R18, R15, 0x7710, RZ ;  /* 0x000077100f127816 */ /* 0x000fe200000000ff */
[----:B------:R-:W-:Y:S01]  /*12b0*/  IMAD.IADD R15, R27, 0x1, R16 ;  /* 0x000000011b0f7824 */ /* 0x000fe200078e0210 */
[----:B------:R-:W-:Y:S02]  /*12c0*/  PRMT R5, R3, 0x7710, RZ ;  /* 0x0000771003057816 */ /* 0x000fe400000000ff */
[----:B------:R-:W-:Y:S01]  /*12d0*/  PRMT R17, R17, 0x7710, RZ ;  /* 0x0000771011117816 */ /* 0x000fe200000000ff */
[----:B------:R-:W-:Y:S01]  /*12e0*/  IMAD.IADD R27, R27, 0x1, R18 ;  /* 0x000000011b1b7824 */ /* 0x000fe200078e0212 */
[----:B------:R-:W-:Y:S01]  /*12f0*/  LOP3.LUT R3, R46, 0xffff, RZ, 0xc0, !PT ;  /* 0x0000ffff2e037812 */ /* 0x000fe200078ec0ff */
[C---:B------:R-:W-:Y:S01]  /*1300*/  IMAD.IADD R16, R60.reuse, 0x1, R5 ;  /* 0x000000013c107824 */ /* 0x040fe200078e0205 */
[----:B------:R-:W-:Y:S01]  /*1310*/  LOP3.LUT R18, R61, 0xffff, RZ, 0xc0, !PT ;  /* 0x0000ffff3d127812 */ /* 0x000fe200078ec0ff */
[----:B------:R-:W-:-:S02]  /*1320*/  IMAD.IADD R60, R60, 0x1, R17 ;  /* 0x000000013c3c7824 */ /* 0x000fc400078e0211 */
[C---:B------:R-:W-:Y:S02]  /*1330*/  IMAD R5, R3.reuse, 0x6523, RZ ;  /* 0x0000652303057824 */ /* 0x040fe400078e02ff */
[----:B------:R-:W-:Y:S02]  /*1340*/  IMAD R17, R3, 0xe38f, RZ ;  /* 0x0000e38f03117824 */ /* 0x000fe400078e02ff */
[C---:B------:R-:W-:Y:S01]  /*1350*/  IMAD R40, R18.reuse, 0x6523, RZ ;  /* 0x0000652312287824 */ /* 0x040fe200078e02ff */
[----:B------:R-:W-:Y:S01]  /*1360*/  SHF.R.U32.HI R3, RZ, 0x15, R5 ;  /* 0x00000015ff037819 */ /* 0x000fe20000011605 */
[----:B------:R-:W-:Y:S01]  /*1370*/  IMAD R18, R18, 0xe38f, RZ ;  /* 0x0000e38f12127824 */ /* 0x000fe200078e02ff */
[----:B------:R-:W-:Y:S02]  /*1380*/  SHF.R.U32.HI R5, RZ, 0x13, R17 ;  /* 0x00000013ff057819 */ /* 0x000fe40000011611 */
[----:B------:R-:W-:Y:S02]  /*1390*/  SHF.R.U32.HI R17, RZ, 0x15, R40 ;  /* 0x00000015ff117819 */ /* 0x000fe40000011628 */
[----:B------:R-:W-:-:S02]  /*13a0*/  SHF.R.U32.HI R18, RZ, 0x13, R18 ;  /* 0x00000013ff127819 */ /* 0x000fc40000011612 */
[----:B------:R-:W-:Y:S02]  /*13b0*/  PRMT R5, R5, 0x9910, RZ ;  /* 0x0000991005057816 */ /* 0x000fe400000000ff */
[----:B------:R-:W-:Y:S02]  /*13c0*/  SHF.R.U32.HI R40, RZ, 0x15, R42 ;  /* 0x00000015ff287819 */ /* 0x000fe4000001162a */
[----:B------:R-:W-:Y:S01]  /*13d0*/  PRMT R18, R18, 0x9910, RZ ;  /* 0x0000991012127816 */ /* 0x000fe200000000ff */
[----:B------:R-:W-:Y:S01]  /*13e0*/  IMAD R5, R5, 0x9, RZ ;  /* 0x0000000905057824 */ /* 0x000fe200078e02ff */
[----:B------:R-:W-:Y:S02]  /*13f0*/  PRMT R40, R40, 0x9910, RZ ;  /* 0x0000991028287816 */ /* 0x000fe400000000ff */
[----:B------:R-:W-:Y:S01]  /*1400*/  PRMT R3, R3, 0x9910, RZ ;  /* 0x0000991003037816 */ /* 0x000fe200000000ff */
[----:B------:R-:W-:Y:S01]  /*1410*/  IMAD R18, R18, 0x9, RZ ;  /* 0x0000000912127824 */ /* 0x000fe200078e02ff */
[----:B------:R-:W-:Y:S01]  /*1420*/  PRMT R17, R17, 0x9910, RZ ;  /* 0x0000991011117816 */ /* 0x000fe200000000ff */
[----:B------:R-:W-:-:S02]  /*1430*/  IMAD.MOV R5, RZ, RZ, -R5 ;  /* 0x000000ffff057224 */ /* 0x000fc400078e0a05 */
[----:B------:R-:W-:Y:S02]  /*1440*/  IMAD R40, R40, 0x51, RZ ;  /* 0x0000005128287824 */ /* 0x000fe400078e02ff */
[----:B------:R-:W-:Y:S01]  /*1450*/  IMAD.MOV R44, RZ, RZ, -R18 ;  /* 0x000000ffff2c7224 */ /* 0x000fe200078e0a12 */
[----:B------:R-:W-:Y:S01]  /*1460*/  PRMT R5, R5, 0x7710, RZ ;  /* 0x0000771005057816 */ /* 0x000fe200000000ff */
[----:B------:R-:W-:Y:S02]  /*1470*/  IMAD R18, R41, 0x9, RZ ;  /* 0x0000000929127824 */ /* 0x000fe400078e02ff */
[----:B------:R-:W-:Y:S01]  /*1480*/  IMAD R3, R3, 0x51, RZ ;  /* 0x0000005103037824 */ /* 0x000fe200078e02ff */
[----:B------:R-:W-:Y:S01]  /*1490*/  PRMT R44, R44, 0x7710, RZ ;  /* 0x000077102c2c7816 */ /* 0x000fe200000000ff */
[----:B------:R-:W-:Y:S02]  /*14a0*/  IMAD.MOV R40, RZ, RZ, -R40 ;  /* 0x000000ffff287224 */ /* 0x000fe400078e0a28 */
[----:B------:R-:W-:-:S02]  /*14b0*/  IMAD.MOV R18, RZ, RZ, -R18 ;  /* 0x000000ffff127224 */ /* 0x000fc400078e0a12 */
[----:B------:R-:W-:Y:S01]  /*14c0*/  IMAD.IADD R5, R46, 0x1, R5 ;  /* 0x000000012e057824 */ /* 0x000fe200078e0205 */
[----:B------:R-:W-:Y:S01]  /*14d0*/  PRMT R41, R40, 0x7710, RZ ;  /* 0x0000771028297816 */ /* 0x000fe200000000ff */
[----:B------:R-:W-:Y:S01]  /*14e0*/  IMAD.MOV R63, RZ, RZ, -R3 ;  /* 0x000000ffff3f7224 */ /* 0x000fe200078e0a03 */
[----:B------:R-:W-:Y:S01]  /*14f0*/  PRMT R43, R18, 0x7710, RZ ;  /* 0x00007710122b7816 */ /* 0x000fe200000000ff */
[----:B------:R-:W-:Y:S01]  /*1500*/  VIADD R40, R38, 0x1 ;  /* 0x0000000126287836 */ /* 0x000fe20000000000 */
[----:B------:R-:W-:Y:S01]  /*1510*/  LOP3.LUT R3, R5, 0xffff, RZ, 0xc0, !PT ;  /* 0x0000ffff05037812 */ /* 0x000fe200078ec0ff */
[C---:B------:R-:W-:Y:S01]  /*1520*/  IMAD.IADD R18, R62.reuse, 0x1, R41 ;  /* 0x000000013e127824 */ /* 0x040fe200078e0229 */
[----:B------:R-:W-:Y:S01]  /*1530*/  PRMT R63, R63, 0x7710, RZ ;  /* 0x000077103f3f7816 */ /* 0x000fe200000000ff */
[----:B------:R-:W-:Y:S01]  /*1540*/  IMAD.IADD R62, R62, 0x1, R43 ;  /* 0x000000013e3e7824 */ /* 0x000fe200078e022b */
[----:B------:R-:W-:Y:S01]  /*1550*/  LOP3.LUT R43, R25, 0xffff, RZ, 0xc0, !PT ;  /* 0x0000ffff192b7812 */ /* 0x000fe200078ec0ff */
[----:B------:R-:W-:Y:S01]  /*1560*/  IMAD R3, R28, 0x31, R3 ;  /* 0x000000311c037824 */ /* 0x000fe200078e0203 */
[----:B------:R-:W-:Y:S01]  /*1570*/  LOP3.LUT R41, R30, 0xffff, RZ, 0xc0, !PT ;  /* 0x0000ffff1e297812 */ /* 0x000fe200078ec0ff */
[----:B------:R-:W-:-:S02]  /*1580*/  IMAD.IADD R63, R46, 0x1, R63 ;  /* 0x000000012e3f7824 */ /* 0x000fc400078e023f */
[----:B------:R-:W-:Y:S02]  /*1590*/  VIADD R28, R5, 0xfffffff8 ;  /* 0xfffffff8051c7836 */ /* 0x000fe40000000000 */
[----:B------:R-:W-:Y:S02]  /*15a0*/  IMAD R5, R26, 0x31, R43 ;  /* 0x000000311a057824 */ /* 0x000fe400078e022b */
[----:B------:R-:W-:Y:S01]  /*15b0*/  IMAD R4, R4, 0x31, R41 ;  /* 0x0000003104047824 */ /* 0x000fe200078e0229 */
[----:B------:R-:W-:Y:S01]  /*15c0*/  LOP3.LUT R41, R28, 0xffff, RZ, 0xc0, !PT ;  /* 0x0000ffff1c297812 */ /* 0x000fe200078ec0ff */
[----:B------:R-:W-:Y:S01]  /*15d0*/  VIADD R26, R63, 0xffffffb8 ;  /* 0xffffffb83f1a7836 */ /* 0x000fe20000000000 */
[----:B------:R-:W-:Y:S01]  /*15e0*/  LOP3.LUT R28, R40, 0xffff, RZ, 0xc0, !PT ;  /* 0x0000ffff281c7812 */ /* 0x000fe200078ec0ff */
[----:B------:R-:W-:Y:S01]  /*15f0*/  VIADD R30, R30, 0xfffffff8 ;  /* 0xfffffff81e1e7836 */ /* 0x000fe20000000000 */
[----:B------:R-:W-:Y:S01]  /*1600*/  ISETP.GE.U32.AND P0, PT, R41, 0xfff9, PT ;  /* 0x0000fff92900780c */ /* 0x000fe20003f06070 */
[----:B------:R-:W-:Y:S01]  /*1610*/  IMAD R17, R17, 0x51, RZ ;  /* 0x0000005111117824 */ /* 0x000fe200078e02ff */
[----:B------:R-:W-:Y:S01]  /*1620*/  LOP3.LUT R26, R26, 0xffff, RZ, 0xc0, !PT ;  /* 0x0000ffff1a1a7812 */ /* 0x000fe200078ec0ff */
[----:B------:R-:W-:Y:S01]  /*1630*/  IMAD R43, R28, 0xaaab, RZ ;  /* 0x0000aaab1c2b7824 */ /* 0x000fe200078e02ff */
[----:B------:R-:W-:Y:S01]  /*1640*/  LOP3.LUT R30, R30, 0xffff, RZ, 0xc0, !PT ;  /* 0x0000ffff1e1e7812 */ /* 0x000fe200078ec0ff */
[----:B------:R-:W-:Y:S01]  /*1650*/  IMAD.MOV R17, RZ, RZ, -R17 ;  /* 0x000000ffff117224 */ /* 0x000fe200078e0a11 */
[----:B------:R-:W-:Y:S01]  /*1660*/  ISETP.LT.U32.OR P0, PT, R26, 0xffc1, !P0 ;  /* 0x0000ffc11a00780c */ /* 0x000fe20004701470 */
[----:B------:R-:W-:Y:S01]  /*1670*/  VIADD R26, R31, 0xffffffb8 ;  /* 0xffffffb81f1a7836 */ /* 0x000fe20000000000 */
[----:B------:R-:W-:Y:S01]  /*1680*/  PRMT R63, R63, 0x9910, RZ ;  /* 0x000099103f3f7816 */ /* 0x000fe200000000ff */
[----:B------:R-:W-:Y:S01]  /*1690*/  VIADD R41, R38, 0x2 ;  /* 0x0000000226297836 */ /* 0x000fe20000000000 */
[----:B------:R-:W-:Y:S01]  /*16a0*/  PRMT R42, R17, 0x7710, RZ ;  /* 0x00007710112a7816 */ /* 0x000fe200000000ff */
[----:B------:R-:W-:Y:S01]  /*16b0*/  VIADD R28, R25, 0xfffffff8 ;  /* 0xfffffff8191c7836 */ /* 0x000fe20000000000 */
[----:B------:R-:W-:-:S03]  /*16c0*/  LOP3.LUT R26, R26, 0xffff, RZ, 0xc0, !PT ;  /* 0x0000ffff1a1a7812 */ /* 0x000fc600078ec0ff */
[C---:B------:R-:W-:Y:S01]  /*16d0*/  IMAD.IADD R17, R61.reuse, 0x1, R42 ;  /* 0x000000013d117824 */ /* 0x040fe200078e022a */
[----:B------:R-:W-:Y:S01]  /*16e0*/  LOP3.LUT R28, R28, 0xffff, RZ, 0xc0, !PT ;  /* 0x0000ffff1c1c7812 */ /* 0x000fe200078ec0ff */
[----:B------:R-:W-:Y:S01]  /*16f0*/  IMAD.IADD R61, R61, 0x1, R44 ;  /* 0x000000013d3d7824 */ /* 0x000fe200078e022c */
[----:B------:R-:W-:Y:S01]  /*1700*/  LOP3.LUT R44, R41, 0xffff, RZ, 0xc0, !PT ;  /* 0x0000ffff292c7812 */ /* 0x000fe200078ec0ff */
[----:B------:R-:W-:Y:S01]  /*1710*/  VIADD R42, R38, 0x3 ;  /* 0x00000003262a7836 */ /* 0x000fe20000000000 */
[----:B------:R-:W-:Y:S02]  /*1720*/  @P0 LOP3.LUT R0, R0, 0x80000000, RZ, 0xfc, !PT ;  /* 0x8000000000000812 */ /* 0x000fe400078efcff */
[----:B------:R-:W-:Y:S02]  /*1730*/  ISETP.GE.U32.AND P0, PT, R30, 0xfff9, PT ;  /* 0x0000fff91e00780c */ /* 0x000fe40003f06070 */
[----:B------:R-:W-:Y:S02]  /*1740*/  LEA.HI R30, R43, R2, RZ, 0xf ;  /* 0x000000022b1e7211 */ /* 0x000fe400078f78ff */
[----:B------:R-:W-:-:S02]  /*1750*/  ISETP.LT.U32.OR P0, PT, R26, 0xffc1, !P0 ;  /* 0x0000ffc11a00780c */ /* 0x000fc40004701470 */
[----:B------:R-:W-:Y:S01]  /*1760*/  SHF.R.U32.HI R26, RZ, 0x16, R43 ;  /* 0x00000016ff1a7819 */ /* 0x000fe2000001162b */
[----:B------:R-:W-:Y:S01]  /*1770*/  IMAD R43, R44, 0xaaab, RZ ;  /* 0x0000aaab2c2b7824 */ /* 0x000fe200078e02ff */
[----:B------:R-:W-:Y:S02]  /*1780*/  ISETP.GT.U32.AND P5, PT, R30, 0x1ff, PT ;  /* 0x000001ff1e00780c */ /* 0x000fe40003fa4070 */
[----:B------:R-:W-:Y:S01]  /*1790*/  LOP3.LUT R0, R0, 0xbfffffff, RZ, 0xc0, !PT ;  /* 0xbfffffff00007812 */ /* 0x000fe200078ec0ff */
[----:B------:R-:W-:Y:S01]  /*17a0*/  IMAD.IADD R25, R35, 0x1, R26 ;  /* 0x0000000123197824 */ /* 0x000fe200078e021a */
[----:B------:R-:W-:-:S04]  /*17b0*/  LOP3.LUT R45, R42, 0xffff, RZ, 0xc0, !PT ;  /* 0x0000ffff2a2d7812 */ /* 0x000fc800078ec0ff */
[----:B------:R-:W-:Y:S01]  /*17c0*/  ISETP.GT.U32.OR P5, PT, R25, 0xf, P5 ;  /* 0x0000000f1900780c */ /* 0x000fe20002fa4470 */
[----:B------:R-:W-:Y:S01]  /*17d0*/  VIADD R25, R33, 0xffffffb8 ;  /* 0xffffffb821197836 */ /* 0x000fe20000000000 */
[----:B------:R-:W-:Y:S01]  /*17e0*/  @P0 LOP3.LUT R0, R0, 0x40000000, RZ, 0xfc, !PT ;  /* 0x4000000000000812 */ /* 0x000fe200078efcff */
[----:B------:R-:W-:Y:S01]  /*17f0*/  IMAD R45, R45, 0xaaab, RZ ;  /* 0x0000aaab2d2d7824 */ /* 0x000fe200078e02ff */
[----:B------:R-:W-:Y:S02]  /*1800*/  ISETP.GE.U32.AND P0, PT, R28, 0xfff9, PT ;  /* 0x0000fff91c00780c */ /* 0x000fe40003f06070 */
[----:B------:R-:W-:Y:S02]  /*1810*/  LOP3.LUT R25, R25, 0xffff, RZ, 0xc0, !PT ;  /* 0x0000ffff19197812 */ /* 0x000fe400078ec0ff */
[----:B------:R-:W-:Y:S02]  /*1820*/  SHF.R.U32.HI R28, RZ, 0x16, R43 ;  /* 0x00000016ff1c7819 */ /* 0x000fe4000001162b */
[----:B------:R-:W-:-:S02]  /*1830*/  ISETP.LT.U32.OR P0, PT, R25, 0xffc1, !P0 ;  /* 0x0000ffc11900780c */ /* 0x000fc40004701470 */
[-C--:B------:R-:W-:Y:S01]  /*1840*/  LEA.HI R25, R43, R2.reuse, RZ, 0xf ;  /* 0x000000022b197211 */ /* 0x080fe200078f78ff */
[----:B------:R-:W-:Y:S01]  /*1850*/  IMAD.IADD R44, R35, 0x1, R28 ;  /* 0x00000001232c7824 */ /* 0x000fe200078e021c */
[----:B------:R-:W-:Y:S02]  /*1860*/  LEA.HI R43, R45, R2, RZ, 0xf ;  /* 0x000000022d2b7211 */ /* 0x000fe400078f78ff */
[----:B------:R-:W-:Y:S02]  /*1870*/  SHF.R.U32.HI R30, RZ, 0x16, R45 ;  /* 0x00000016ff1e7819 */ /* 0x000fe4000001162d */
[----:B------:R-:W-:Y:S02]  /*1880*/  ISETP.GT.U32.AND P4, PT, R25, 0x1ff, PT ;  /* 0x000001ff1900780c */ /* 0x000fe40003f84070 */
[C---:B------:R-:W-:Y:S01]  /*1890*/  LOP3.LUT R25, R9.reuse, 0xffff, RZ, 0xc0, !PT ;  /* 0x0000ffff09197812 */ /* 0x040fe200078ec0ff */
[----:B------:R-:W-:Y:S01]  /*18a0*/  VIADD R9, R9, 0xfffffff8 ;  /* 0xfffffff809097836 */ /* 0x000fe20000000000 */
[----:B------:R-:W-:-:S02]  /*18b0*/  ISETP.GT.U32.AND P2, PT, R43, 0x1ff, PT ;  /* 0x000001ff2b00780c */ /* 0x000fc40003f44070 */
[----:B------:R-:W-:Y:S01]  /*18c0*/  ISETP.GT.U32.OR P4, PT, R44, 0xf, P4 ;  /* 0x0000000f2c00780c */ /* 0x000fe20002784470 */
[----:B------:R-:W-:Y:S01]  /*18d0*/  IMAD.IADD R44, R35, 0x1, R30 ;  /* 0x00000001232c7824 */ /* 0x000fe200078e021e */
[----:B------:R-:W-:Y:S01]  /*18e0*/  LOP3.LUT R43, R29, 0xffff, RZ, 0xc0, !PT ;  /* 0x0000ffff1d2b7812 */ /* 0x000fe200078ec0ff */
[----:B------:R-:W-:Y:S01]  /*18f0*/  IMAD R6, R6, 0x31, R25 ;  /* 0x0000003106067824 */ /* 0x000fe200078e0219 */
[----:B------:R-:W-:Y:S02]  /*1900*/  LOP3.LUT R0, R0, 0xdfffffff, RZ, 0xc0, !PT ;  /* 0xdfffffff00007812 */ /* 0x000fe400078ec0ff */
[----:B------:R-:W-:Y:S01]  /*1910*/  ISETP.GT.U32.OR P2, PT, R44, 0xf, P2 ;  /* 0x0000000f2c00780c */ /* 0x000fe20001744470 */
[----:B------:R-:W-:Y:S01]  /*1920*/  IMAD R25, R34, 0x31, R43 ;  /* 0x0000003122197824 */ /* 0x000fe200078e022b */
[----:B------:R-:W-:Y:S01]  /*1930*/  LOP3.LUT R44, R9, 0xffff, RZ, 0xc0, !PT ;  /* 0x0000ffff092c7812 */ /* 0x000fe200078ec0ff */
[----:B------:R-:W-:Y:S01]  /*1940*/  VIADD R34, R59, 0xffffffb8 ;  /* 0xffffffb83b227836 */ /* 0x000fe20000000000 */
[----:B------:R-:W-:-:S02]  /*1950*/  @P0 LOP3.LUT R0, R0, 0x20000000, RZ, 0xfc, !PT ;  /* 0x2000000000000812 */ /* 0x000fc400078efcff */
[----:B------:R-:W-:Y:S01]  /*1960*/  ISETP.GE.U32.AND P0, PT, R44, 0xfff9, PT ;  /* 0x0000fff92c00780c */ /* 0x000fe20003f06070 */
[----:B------:R-:W-:Y:S01]  /*1970*/  VIADD R44, R38, 0x5 ;  /* 0x00000005262c7836 */ /* 0x000fe20000000000 */
[----:B------:R-:W-:Y:S02]  /*1980*/  LOP3.LUT R34, R34, 0xffff, RZ, 0xc0, !PT ;  /* 0x0000ffff22227812 */ /* 0x000fe400078ec0ff */
[C---:B------:R-:W-:Y:S01]  /*1990*/  LOP3.LUT R43, R37.reuse, 0xffff, RZ, 0xc0, !PT ;  /* 0x0000ffff252b7812 */ /* 0x040fe200078ec0ff */
[----:B------:R-:W-:Y:S01]  /*19a0*/  VIADD R37, R37, 0xfffffff8 ;  /* 0xfffffff825257836 */ /* 0x000fe20000000000 */
[----:B------:R-:W-:Y:S02]  /*19b0*/  ISETP.LT.U32.OR P0, PT, R34, 0xffc1, !P0 ;  /* 0x0000ffc12200780c */ /* 0x000fe40004701470 */
[----:B------:R-:W-:Y:S01]  /*19c0*/  LOP3.LUT R0, R0, 0xefffffff, RZ, 0xc0, !PT ;  /* 0xefffffff00007812 */ /* 0x000fe200078ec0ff */
[----:B------:R-:W-:Y:S01]  /*19d0*/  IMAD R9, R32, 0x31, R43 ;  /* 0x0000003120097824 */ /* 0x000fe200078e022b */
[----:B------:R-:W-:Y:S01]  /*19e0*/  LOP3.LUT R45, R36, 0xffff, RZ, 0xc0, !PT ;  /* 0x0000ffff242d7812 */ /* 0x000fe200078ec0ff */
[----:B------:R-:W-:Y:S01]  /*19f0*/  VIADD R32, R29, 0xfffffff8 ;  /* 0xfffffff81d207836 */ /* 0x000fe20000000000 */
[----:B------:R-:W-:Y:S01]  /*1a00*/  LOP3.LUT R34, R44, 0xffff, RZ, 0xc0, !PT ;  /* 0x0000ffff2c227812 */ /* 0x000fe200078ec0ff */
[----:B------:R-:W-:Y:S01]  /*1a10*/  VIADD R29, R7, 0xffffffb8 ;  /* 0xffffffb8071d7836 */ /* 0x000fe20000000000 */
[----:B------:R-:W-:Y:S01]  /*1a20*/  ISETP.GT.U32.OR P5, PT, R50, 0x5fe, P5 ;  /* 0x000005fe3200780c */ /* 0x000fe20002fa4470 */
[----:B------:R-:W-:Y:S01]  /*1a30*/  VIADD R36, R36, 0xfffffff8 ;  /* 0xfffffff824247836 */ /* 0x000fe20000000000 */
[----:B------:R-:W-:Y:S01]  /*1a40*/  LOP3.LUT R32, R32, 0xffff, RZ, 0xc0, !PT ;  /* 0x0000ffff20207812 */ /* 0x000fe200078ec0ff */
[----:B------:R-:W-:Y:S01]  /*1a50*/  VIADD R43, R38, 0x4 ;  /* 0x00000004262b7836 */ /* 0x000fe20000000000 */
[----:B------:R-:W-:Y:S01]  /*1a60*/  LOP3.LUT R29, R29, 0xffff, RZ, 0xc0, !PT ;  /* 0x0000ffff1d1d7812 */ /* 0x000fe200078ec0ff */
[----:B------:R-:W-:Y:S01]  /*1a70*/  IMAD R8, R8, 0x31, R45 ;  /* 0x0000003108087824 */ /* 0x000fe200078e022d */
[----:B------:R-:W-:Y:S01]  /*1a80*/  @P0 LOP3.LUT R0, R0, 0x10000000, RZ, 0xfc, !PT ;  /* 0x1000000000000812 */ /* 0x000fe200078efcff */
[----:B------:R-:W-:Y:S01]  /*1a90*/  VIADD R45, R38, 0x6 ;  /* 0x00000006262d7836 */ /* 0x000fe20000000000 */
[----:B------:R-:W-:-:S02]  /*1aa0*/  ISETP.GE.U32.AND P0, PT, R32, 0xfff9, PT ;  /* 0x0000fff92000780c */ /* 0x000fc40003f06070 */
[----:B------:R-:W-:Y:S02]  /*1ab0*/  LOP3.LUT R0, R0, 0xf7ffffff, RZ, 0xc0, !PT ;  /* 0xf7ffffff00007812 */ /* 0x000fe400078ec0ff */
[----:B------:R-:W-:Y:S01]  /*1ac0*/  ISETP.LT.U32.OR P0, PT, R29, 0xffc1, !P0 ;  /* 0x0000ffc11d00780c */ /* 0x000fe20004701470 */
[----:B------:R-:W-:Y:S01]  /*1ad0*/  VIADD R29, R20, 0xffffffb8 ;  /* 0xffffffb8141d7836 */ /* 0x000fe20000000000 */
[----:B------:R-:W-:Y:S02]  /*1ae0*/  LOP3.LUT R36, R36, 0xffff, RZ, 0xc0, !PT ;  /* 0x0000ffff24247812 */ /* 0x000fe400078ec0ff */
[----:B------:R-:W-:Y:S02]  /*1af0*/  LOP3.LUT R32, R43, 0xffff, RZ, 0xc0, !PT ;  /* 0x0000ffff2b207812 */ /* 0x000fe400078ec0ff */
[----:B------:R-:W-:Y:S02]  /*1b00*/  LOP3.LUT R29, R29, 0xffff, RZ, 0xc0, !PT ;  /* 0x0000ffff1d1d7812 */ /* 0x000fe400078ec0ff */
[----:B------:R-:W-:-:S02]  /*1b10*/  ISETP.GT.U32.OR P4, PT, R50, 0x5fd, P4 ;  /* 0x000005fd3200780c */ /* 0x000fc40002784470 */
[----:B------:R-:W-:Y:S02]  /*1b20*/  ISETP.GT.U32.OR P2, PT, R50, 0x5fc, P2 ;  /* 0x000005fc3200780c */ /* 0x000fe40001744470 */
[----:B------:R-:W-:Y:S02]  /*1b30*/  PRMT R7, R7, 0x9910, RZ ;  /* 0x0000991007077816 */ /* 0x000fe400000000ff */
[----:B------:R-:W-:Y:S02]  /*1b40*/  @P0 LOP3.LUT R0, R0, 0x8000000, RZ, 0xfc, !PT ;  /* 0x0800000000000812 */ /* 0x000fe400078efcff */
[----:B------:R-:W-:Y:S01]  /*1b50*/  ISETP.GE.U32.AND P0, PT, R36, 0xfff9, PT ;  /* 0x0000fff92400780c */ /* 0x000fe20003f06070 */
[----:B------:R-:W-:Y:S01]  /*1b60*/  IMAD R7, R7, 0x39, RZ ;  /* 0x0000003907077824 */ /* 0x000fe200078e02ff */
[----:B------:R-:W-:Y:S02]  /*1b70*/  LOP3.LUT R0, R0, 0xfbffffff, RZ, 0xc0, !PT ;  /* 0xfbffffff00007812 */ /* 0x000fe400078ec0ff */
[----:B------:R-:W-:Y:S01]  /*1b80*/  ISETP.LT.U32.OR P0, PT, R29, 0xffc1, !P0 ;  /* 0x0000ffc11d00780c */ /* 0x000fe20004701470 */
[----:B------:R-:W-:Y:S01]  /*1b90*/  VIADD R29, R21, 0xffffffb8 ;  /* 0xffffffb8151d7836 */ /* 0x000fe20000000000 */
[----:B------:R-:W-:Y:S01]  /*1ba0*/  LOP3.LUT R36, R37, 0xffff, RZ, 0xc0, !PT ;  /* 0x0000ffff25247812 */ /* 0x000fe200078ec0ff */
[----:B------:R-:W-:Y:S01]  /*1bb0*/  IMAD R37, R32, 0xaaab, RZ ;  /* 0x0000aaab20257824 */ /* 0x000fe200078e02ff */
[----:B------:R-:W-:-:S02]  /*1bc0*/  PRMT R20, R20, 0x9910, RZ ;  /* 0x0000991014147816 */ /* 0x000fc400000000ff */
[----:B------:R-:W-:Y:S02]  /*1bd0*/  LOP3.LUT R29, R29, 0xffff, RZ, 0xc0, !PT ;  /* 0x0000ffff1d1d7812 */ /* 0x000fe400078ec0ff */
[----:B------:R-:W-:Y:S01]  /*1be0*/  SHF.R.U32.HI R32, RZ, 0x16, R37 ;  /* 0x00000016ff207819 */ /* 0x000fe20000011625 */
[----:B------:R-:W-:Y:S01]  /*1bf0*/  IMAD R20, R20, 0x39, RZ ;  /* 0x0000003914147824 */ /* 0x000fe200078e02ff */
[----:B------:R-:W-:Y:S02]  /*1c00*/  PRMT R21, R21, 0x9910, RZ ;  /* 0x0000991015157816 */ /* 0x000fe400000000ff */
[----:B------:R-:W-:Y:S02]  /*1c10*/  LOP3.LUT R7, R7, 0xffff, RZ, 0xc0, !PT ;  /* 0x0000ffff07077812 */ /* 0x000fe400078ec0ff */
[----:B------:R-:W-:Y:S01]  /*1c20*/  @P0 LOP3.LUT R0, R0, 0x4000000, RZ, 0xfc, !PT ;  /* 0x0400000000000812 */ /* 0x000fe200078efcff */
[----:B------:R-:W-:Y:S01]  /*1c30*/  IMAD R21, R21, 0x39, RZ ;  /* 0x0000003915157824 */ /* 0x000fe200078e02ff */
[----:B------:R-:W-:-:S02]  /*1c40*/  ISETP.GE.U32.AND P0, PT, R36, 0xfff9, PT ;  /* 0x0000fff92400780c */ /* 0x000fc40003f06070 */
[----:B------:R-:W-:Y:S02]  /*1c50*/  LOP3.LUT R0, R0, 0xfdffffff, RZ, 0xc0, !PT ;  /* 0xfdffffff00007812 */ /* 0x000fe400078ec0ff */
[----:B------:R-:W-:Y:S02]  /*1c60*/  ISETP.LT.U32.OR P0, PT, R29, 0xffc1, !P0 ;  /* 0x0000ffc11d00780c */ /* 0x000fe40004701470 */
[----:B------:R-:W-:Y:S01]  /*1c70*/  LEA.HI R29, R37, R2, RZ, 0xf ;  /* 0x00000002251d7211 */ /* 0x000fe200078f78ff */
[----:B------:R-:W-:Y:S01]  /*1c80*/  IMAD R37, R34, 0xaaab, RZ ;  /* 0x0000aaab22257824 */ /* 0x000fe200078e02ff */
[----:B------:R-:W-:Y:S01]  /*1c90*/  LOP3.LUT R36, R45, 0xffff, RZ, 0xc0, !PT ;  /* 0x0000ffff2d247812 */ /* 0x000fe200078ec0ff */
[----:B------:R-:W-:Y:S01]  /*1ca0*/  IMAD.IADD R34, R35, 0x1, R32 ;  /* 0x0000000123227824 */ /* 0x000fe200078e0220 */
[----:B------:R-:W-:Y:S02]  /*1cb0*/  LOP3.LUT R20, R20, 0xffff, RZ, 0xc0, !PT ;  /* 0x0000ffff14147812 */ /* 0x000fe400078ec0ff */
[----:B------:R-:W-:-:S02]  /*1cc0*/  SHF.R.U32.HI R7, RZ, 0x9, R7 ;  /* 0x00000009ff077819 */ /* 0x000fc40000011607 */
[----:B------:R-:W-:Y:S02]  /*1cd0*/  LOP3.LUT R21, R21, 0xffff, RZ, 0xc0, !PT ;  /* 0x0000ffff15157812 */ /* 0x000fe400078ec0ff */
[----:B------:R-:W-:Y:S02]  /*1ce0*/  SHF.R.U32.HI R20, RZ, 0x9, R20 ;  /* 0x00000009ff147819 */ /* 0x000fe40000011614 */
[----:B------:R-:W-:Y:S02]  /*1cf0*/  @P0 LOP3.LUT R0, R0, 0x2000000, RZ, 0xfc, !PT ;  /* 0x0200000000000812 */ /* 0x000fe400078efcff */
[----:B------:R-:W-:Y:S02]  /*1d00*/  ISETP.GT.U32.AND P0, PT, R29, 0x1ff, PT ;  /* 0x000001ff1d00780c */ /* 0x000fe40003f04070 */
[----:B------:R-:W-:Y:S02]  /*1d10*/  LEA.HI R29, R37, R2, RZ, 0xf ;  /* 0x00000002251d7211 */ /* 0x000fe400078f78ff */
[----:B------:R-:W-:-:S02]  /*1d20*/  ISETP.GT.U32.OR P0, PT, R34, 0xf, P0 ;  /* 0x0000000f2200780c */ /* 0x000fc40000704470 */
[----:B------:R-:W-:Y:S01]  /*1d30*/  SHF.R.U32.HI R34, RZ, 0x16, R37 ;  /* 0x00000016ff227819 */ /* 0x000fe20000011625 */
[----:B------:R-:W-:Y:S01]  /*1d40*/  IMAD R37, R36, 0xaaab, RZ ;  /* 0x0000aaab24257824 */ /* 0x000fe200078e02ff */
[----:B------:R-:W-:Y:S01]  /*1d50*/  ISETP.GT.U32.AND P1, PT, R29, 0x1ff, PT ;  /* 0x000001ff1d00780c */ /* 0x000fe20003f24070 */
[----:B------:R-:W-:Y:S01]  /*1d60*/  VIADD R29, R38, 0x7 ;  /* 0x00000007261d7836 */ /* 0x000fe20000000000 */
[----:B------:R-:W-:Y:S01]  /*1d70*/  LOP3.LUT R0, R0, 0xffffffef, RZ, 0xc0, !PT ;  /* 0xffffffef00007812 */ /* 0x000fe200078ec0ff */
[----:B------:R-:W-:Y:S01]  /*1d80*/  IMAD.IADD R36, R35, 0x1, R34 ;  /* 0x0000000123247824 */ /* 0x000fe200078e0222 */
[----:B------:R-:W-:Y:S02]  /*1d90*/  LEA.HI R47, R37, R2, RZ, 0xf ;  /* 0x00000002252f7211 */ /* 0x000fe400078f78ff */
[----:B------:R-:W-:Y:S02]  /*1da0*/  ISETP.GT.U32.OR P0, PT, R50, 0x5fb, P0 ;  /* 0x000005fb3200780c */ /* 0x000fe40000704470 */
[----:B------:R-:W-:-:S02]  /*1db0*/  ISETP.GT.U32.OR P1, PT, R36, 0xf, P1 ;  /* 0x0000000f2400780c */ /* 0x000fc40000f24470 */
[----:B------:R-:W-:Y:S02]  /*1dc0*/  SHF.R.U32.HI R36, RZ, 0x16, R37 ;  /* 0x00000016ff247819 */ /* 0x000fe40000011625 */
[----:B------:R-:W-:Y:S02]  /*1dd0*/  ISETP.GT.U32.AND P3, PT, R47, 0x1ff, PT ;  /* 0x000001ff2f00780c */ /* 0x000fe40003f64070 */
[----:B------:R-:W-:Y:S01]  /*1de0*/  LOP3.LUT R37, R29, 0xffff, RZ, 0xc0, !PT ;  /* 0x0000ffff1d257812 */ /* 0x000fe200078ec0ff */
[----:B------:R-:W-:Y:S01]  /*1df0*/  IMAD.IADD R47, R35, 0x1, R36 ;  /* 0x00000001232f7824 */ /* 0x000fe200078e0224 */
[----:B------:R-:W-:Y:S02]  /*1e00*/  ISETP.GT.U32.OR P1, PT, R50, 0x5fa, P1 ;  /* 0x000005fa3200780c */ /* 0x000fe40000f24470 */
[----:B------:R-:W-:Y:S02]  /*1e10*/  SHF.R.U32.HI R21, RZ, 0x9, R21 ;  /* 0x00000009ff157819 */ /* 0x000fe40000011615 */
[----:B------:R-:W-:Y:S01]  /*1e20*/  ISETP.GT.U32.OR P3, PT, R47, 0xf, P3 ;  /* 0x0000000f2f00780c */ /* 0x000fe20001f64470 */
[----:B------:R-:W-:Y:S01]  /*1e30*/  IMAD R47, R37, 0xaaab, RZ ;  /* 0x0000aaab252f7824 */ /* 0x000fe200078e02ff */
[----:B------:R-:W-:-:S02]  /*1e40*/  P2R R48, PR, RZ, 0x2 ;  /* 0x00000002ff307803 */ /* 0x000fc40000000000 */
[C---:B------:R-:W-:Y:S01]  /*1e50*/  LOP3.LUT R37, R11.reuse, 0xffff, RZ, 0xc0, !PT ;  /* 0x0000ffff0b257812 */ /* 0x040fe200078ec0ff */
[----:B------:R-:W-:Y:S01]  /*1e60*/  VIADD R11, R11, 0xfffffff8 ;  /* 0xfffffff80b0b7836 */ /* 0x000fe20000000000 */
[----:B------:R-:W-:-:S03]  /*1e70*/  LEA.HI R2, R47, R2, RZ, 0xf ;  /* 0x000000022f027211 */ /* 0x000fc600078f78ff */
[----:B------:R-:W-:Y:S01]  /*1e80*/  IMAD R10, R10, 0x31, R37 ;  /* 0x000000310a0a7824 */ /* 0x000fe200078e0225 */
[----:B------:R-:W-:-:S03]  /*1e90*/  SHF.R.U32.HI R37, RZ, 0x16, R47 ;  /* 0x00000016ff257819 */ /* 0x000fc6000001162f */
[----:B------:R-:W-:Y:S02]  /*1ea0*/  @P3 LOP3.LUT R0, R0, 0x10, RZ, 0xfc, !PT ;  /* 0x0000001000003812 */ /* 0x000fe400078efcff */
[----:B------:R-:W-:Y:S01]  /*1eb0*/  ISETP.GT.U32.AND P3, PT, R2, 0x1ff, PT ;  /* 0x000001ff0200780c */ /* 0x000fe20003f64070 */
[----:B------:R-:W-:Y:S01]  /*1ec0*/  IMAD.IADD R47, R35, 0x1, R37 ;  /* 0x00000001232f7824 */ /* 0x000fe200078e0225 */
[----:B------:R-:W-:Y:S02]  /*1ed0*/  PRMT R2, R24, 0x9910, RZ ;  /* 0x0000991018027816 */ /* 0x000fe400000000ff */
[----:B------:R-:W-:Y:S02]  /*1ee0*/  LOP3.LUT R0, R0, 0xfffffff7, RZ, 0xc0, !PT ;  /* 0xfffffff700007812 */ /* 0x000fe400078ec0ff */
[----:B------:R-:W-:Y:S01]  /*1ef0*/  ISETP.GT.U32.OR P3, PT, R47, 0xf, P3 ;  /* 0x0000000f2f00780c */ /* 0x000fe20001f64470 */
[----:B------:R-:W-:Y:S01]  /*1f00*/  IMAD R2, R2, 0x60, RZ ;  /* 0x0000006002027824 */ /* 0x000fe200078e02ff */
[----:B------:R-:W-:-:S02]  /*1f10*/  @P6 LOP3.LUT R0, R0, 0x8, RZ, 0xfc, !PT ;  /* 0x0000000800006812 */ /* 0x000fc400078efcff */
[----:B------:R-:W-:Y:S01]  /*1f20*/  ISETP.GT.U32.OR P3, PT, R50, 0x5f8, P3 ;  /* 0x000005f83200780c */ /* 0x000fe20001f64470 */
[----:B------:R-:W-:Y:S01]  /*1f30*/  IMAD.MOV R67, RZ, RZ, -R2 ;  /* 0x000000ffff437224 */ /* 0x000fe200078e0a02 */
[----:B------:R-:W-:Y:S02]  /*1f40*/  PRMT R2, R26, 0x9910, RZ ;  /* 0x000099101a027816 */ /* 0x000fe400000000ff */
[----:B------:R-:W-:Y:S02]  /*1f50*/  LOP3.LUT P6, RZ, R0, 0x10, RZ, 0xc0, !PT ;  /* 0x0000001000ff7812 */ /* 0x000fe400078cc0ff */
[----:B------:R-:W-:Y:S01]  /*1f60*/  PRMT R67, R67, 0x7710, RZ ;  /* 0x0000771043437816 */ /* 0x000fe200000000ff */
[----:B------:R-:W-:Y:S01]  /*1f70*/  IMAD R2, R2, 0x60, RZ ;  /* 0x0000006002027824 */ /* 0x000fe200078e02ff */
[----:B------:R-:W-:Y:S02]  /*1f80*/  LOP3.LUT R0, R0, 0xfffffffb, RZ, 0xc0, !PT ;  /* 0xfffffffb00007812 */ /* 0x000fe400078ec0ff */
[----:B------:R-:W-:Y:S01]  /*1f90*/  P2R R47, PR, RZ, 0x1 ;  /* 0x00000001ff2f7803 */ /* 0x000fe20000000000 */
[----:B------:R-:W-:Y:S01]  /*1fa0*/  IMAD.IADD R38, R38, 0x1, R67 ;  /* 0x0000000126267824 */ /* 0x000fe200078e0243 */
[----:B------:R-:W-:Y:S01]  /*1fb0*/  PRMT R67, R28, 0x9910, RZ ;  /* 0x000099101c437816 */ /* 0x000fe200000000ff */
[----:B------:R-:W-:Y:S01]  /*1fc0*/  IMAD.MOV R69, RZ, RZ, -R2 ;  /* 0x000000ffff457224 */ /* 0x000fe200078e0a02 */
[----:B------:R-:W-:-:S02]  /*1fd0*/  @P5 LOP3.LUT R0, R0, 0x4, RZ, 0xfc, !PT ;  /* 0x0000000400005812 */ /* 0x000fc400078efcff */
[----:B------:R-:W-:Y:S01]  /*1fe0*/  PRMT R38, R38, 0x9910, RZ ;  /* 0x0000991026267816 */ /* 0x000fe200000000ff */
[----:B------:R-:W-:Y:S01]  /*1ff0*/  IMAD R2, R67, 0x60, RZ ;  /* 0x0000006043027824 */ /* 0x000fe200078e02ff */
[----:B------:R-:W-:Y:S02]  /*2000*/  PRMT R67, R69, 0x7710, RZ ;  /* 0x0000771045437816 */ /* 0x000fe400000000ff */
[----:B------:R-:W-:Y:S01]  /*2010*/  LOP3.LUT R0, R0, 0xfffffffd, RZ, 0xc0, !PT ;  /* 0xfffffffd00007812 */ /* 0x000fe200078ec0ff */
[----:B------:R-:W-:Y:S02]  /*2020*/  IMAD.MOV R2, RZ, RZ, -R2 ;  /* 0x000000ffff027224 */ /* 0x000fe400078e0a02 */
[----:B------:R-:W-:Y:S01]  /*2030*/  IMAD.IADD R40, R40, 0x1, R67 ;  /* 0x0000000128287824 */ /* 0x000fe200078e0243 */
[----:B------:R-:W-:Y:S02]  /*2040*/  PRMT R67, R30, 0x9910, RZ ;  /* 0x000099101e437816 */ /* 0x000fe400000000ff */
[----:B------:R-:W-:-:S02]  /*2050*/  PRMT R2, R2, 0x7710, RZ ;  /* 0x0000771002027816 */ /* 0x000fc400000000ff */
[----:B------:R-:W-:Y:S02]  /*2060*/  @P4 LOP3.LUT R0, R0, 0x2, RZ, 0xfc, !PT ;  /* 0x0000000200004812 */ /* 0x000fe400078efcff */
[----:B------:R-:W-:Y:S01]  /*2070*/  PRMT R40, R40, 0x9910, RZ ;  /* 0x0000991028287816 */ /* 0x000fe200000000ff */
[----:B------:R-:W-:Y:S01]  /*2080*/  IMAD.IADD R41, R41, 0x1, R2 ;  /* 0x0000000129297824 */ /* 0x000fe200078e0202 */
[----:B------:R-:W-:Y:S01]  /*2090*/  LOP3.LUT R0, R0, 0xfffffffe, RZ, 0xc0, !PT ;  /* 0xfffffffe00007812 */ /* 0x000fe200078ec0ff */
[----:B------:R-:W-:Y:S01]  /*20a0*/  IMAD R2, R67, 0x60, RZ ;  /* 0x0000006043027824 */ /* 0x000fe200078e02ff */
[----:B------:R-:W-:Y:S02]  /*20b0*/  PRMT R67, R32, 0x9910, RZ ;  /* 0x0000991020437816 */ /* 0x000fe400000000ff */
[----:B------:R-:W-:Y:S01]  /*20c0*/  @P2 LOP3.LUT R0, R0, 0x1, RZ, 0xfc, !PT ;  /* 0x0000000100002812 */ /* 0x000fe200078efcff */
[----:B------:R-:W-:Y:S01]  /*20d0*/  IMAD.MOV R69, RZ, RZ, -R2 ;  /* 0x000000ffff457224 */ /* 0x000fe200078e0a02 */
[----:B------:R-:W-:Y:S01]  /*20e0*/  ISETP.GT.U32.OR P2, PT, R50, 0x5f9, P6 ;  /* 0x000005f93200780c */ /* 0x000fe20003744470 */
[----:B------:R-:W-:Y:S01]  /*20f0*/  IMAD R2, R67, 0x60, RZ ;  /* 0x0000006043027824 */ /* 0x000fe200078e02ff */
[----:B------:R-:W-:-:S02]  /*2100*/  LOP3.LUT P1, RZ, R0, 0x80000, RZ, 0xc0, !PT ;  /* 0x0008000000ff7812 */ /* 0x000fc4000782c0ff */
[----:B------:R-:W-:Y:S01]  /*2110*/  PRMT R67, R69, 0x7710, RZ ;  /* 0x0000771045437816 */ /* 0x000fe200000000ff */
[----:B------:R-:W-:Y:S01]  /*2120*/  IMAD.MOV R2, RZ, RZ, -R2 ;  /* 0x000000ffff027224 */ /* 0x000fe200078e0a02 */
[----:B------:R-:W-:Y:S02]  /*2130*/  P2R R51, PR, RZ, 0x2 ;  /* 0x00000002ff337803 */ /* 0x000fe40000000000 */
[----:B------:R-:W-:Y:S01]  /*2140*/  LOP3.LUT P1, RZ, R0, 0x400000, RZ, 0xc0, !PT ;  /* 0x0040000000ff7812 */ /* 0x000fe2000782c0ff */
[----:B------:R-:W-:Y:S01]  /*2150*/  IMAD.IADD R42, R42, 0x1, R67 ;  /* 0x000000012a2a7824 */ /* 0x000fe200078e0243 */
[----:B------:R-:W-:Y:S02]  /*2160*/  PRMT R2, R2, 0x7710, RZ ;  /* 0x0000771002027816 */ /* 0x000fe400000000ff */
[----:B------:R-:W-:Y:S02]  /*2170*/  PRMT R67, R34, 0x9910, RZ ;  /* 0x0000991022437816 */ /* 0x000fe400000000ff */
[----:B------:R-:W-:Y:S01]  /*2180*/  P2R R52, PR, RZ, 0x2 ;  /* 0x00000002ff347803 */ /* 0x000fe20000000000 */
[----:B------:R-:W-:Y:S01]  /*2190*/  IMAD.IADD R43, R43, 0x1, R2 ;  /* 0x000000012b2b7824 */ /* 0x000fe200078e0202 */
[----:B------:R-:W-:Y:S01]  /*21a0*/  LOP3.LUT P1, RZ, R0, 0x4000, RZ, 0xc0, !PT ;  /* 0x0000400000ff7812 */ /* 0x000fe2000782c0ff */
[----:B------:R-:W-:Y:S01]  /*21b0*/  IMAD R2, R67, 0x60, RZ ;  /* 0x0000006043027824 */ /* 0x000fe200078e02ff */
[----:B------:R-:W-:-:S02]  /*21c0*/  PRMT R67, R36, 0x9910, RZ ;  /* 0x0000991024437816 */ /* 0x000fc400000000ff */
[----:B------:R-:W-:Y:S01]  /*21d0*/  P2R R53, PR, RZ, 0x2 ;  /* 0x00000002ff357803 */ /* 0x000fe20000000000 */
[----:B------:R-:W-:Y:S01]  /*21e0*/  IMAD.MOV R69, RZ, RZ, -R2 ;  /* 0x000000ffff457224 */ /* 0x000fe200078e0a02 */
[C---:B------:R-:W-:Y:S01]  /*21f0*/  LOP3.LUT P1, RZ, R0.reuse, 0x200, RZ, 0xc0, !PT ;  /* 0x0000020000ff7812 */ /* 0x040fe2000782c0ff */
[----:B------:R-:W-:Y:S01]  /*2200*/  IMAD R2, R67, 0x60, RZ ;  /* 0x0000006043027824 */ /* 0x000fe200078e02ff */
[C---:B------:R-:W-:Y:S02]  /*2210*/  LOP3.LUT P4, RZ, R0.reuse, 0x20, RZ, 0xc0, !PT ;  /* 0x0000002000ff7812 */ /* 0x040fe4000788c0ff */
[----:B------:R-:W-:Y:S01]  /*2220*/  P2R R56, PR, RZ, 0x2 ;  /* 0x00000002ff387803 */ /* 0x000fe20000000000 */
[----:B------:R-:W-:Y:S01]  /*2230*/  IMAD.MOV R74, RZ, RZ, -R2 ;  /* 0x000000ffff4a7224 */ /* 0x000fe200078e0a02 */
[----:B------:R-:W-:Y:S01]  /*2240*/  LOP3.LUT P1, RZ, R0, 0x100, RZ, 0xc0, !PT ;  /* 0x0000010000ff7812 */ /* 0x000fe2000782c0ff */
[----:B------:R-:W-:Y:S01]  /*2250*/  IMAD R2, R39, 0x288, R46 ;  /* 0x0000028827027824 */ /* 0x000fe200078e022e */
[----:B------:R-:W-:-:S02]  /*2260*/  P2R R49, PR, RZ, 0x4 ;  /* 0x00000004ff317803 */ /* 0x000fc40000000000 */
[----:B------:R-:W-:Y:S02]  /*2270*/  P2R R57, PR, RZ, 0x2 ;  /* 0x00000002ff397803 */ /* 0x000fe40000000000 */
[----:B------:R-:W-:Y:S02]  /*2280*/  ISETP.GT.U32.OR P4, PT, R2, 0xa1f, P4 ;  /* 0x00000a1f0200780c */ /* 0x000fe40002784470 */
[----:B------:R-:W-:Y:S02]  /*2290*/  LOP3.LUT P1, RZ, R0, 0x80, RZ, 0xc0, !PT ;  /* 0x0000008000ff7812 */ /* 0x000fe4000782c0ff */
[----:B------:R-:W-:Y:S02]  /*22a0*/  ISETP.GT.U32.OR P4, PT, R46, 0x287, P4 ;  /* 0x000002872e00780c */ /* 0x000fe40002784470 */
[----:B------:R-:W-:Y:S02]  /*22b0*/  P2R R58, PR, RZ, 0x2 ;  /* 0x00000002ff3a7803 */ /* 0x000fe40000000000 */
[----:B------:R-:W-:-:S02]  /*22c0*/  LOP3.LUT P1, RZ, R0, 0x40, RZ, 0xc0, !PT ;  /* 0x0000004000ff7812 */ /* 0x000fc4000782c0ff */
[----:B------:R-:W-:Y:S02]  /*22d0*/  P2R R50, PR, RZ, 0x8 ;  /* 0x00000008ff327803 */ /* 0x000fe40000000000 */
[----:B------:R-:W-:Y:S02]  /*22e0*/  ISETP.GT.U32.OR P1, PT, R2, 0xa1e, P1 ;  /* 0x00000a1e0200780c */ /* 0x000fe40000f24470 */
[C---:B------:R-:W-:Y:S02]  /*22f0*/  LOP3.LUT P0, RZ, R0.reuse, 0x40000, RZ, 0xc0, !PT ;  /* 0x0004000000ff7812 */ /* 0x040fe4000780c0ff */
[C---:B------:R-:W-:Y:S02]  /*2300*/  LOP3.LUT P6, RZ, R0.reuse, 0x20000, RZ, 0xc0, !PT ;  /* 0x0002000000ff7812 */ /* 0x040fe400078cc0ff */
[----:B------:R-:W-:Y:S02]  /*2310*/  @P4 LOP3.LUT R65, R65, 0x1, RZ, 0xfc, !PT ;  /* 0x0000000141414812 */ /* 0x000fe400078efcff */
[----:B------:R-:W-:-:S02]  /*2320*/  LOP3.LUT P5, RZ, R0, 0x10000, RZ, 0xc0, !PT ;  /* 0x0001000000ff7812 */ /* 0x000fc400078ac0ff */
[C---:B------:R-:W-:Y:S02]  /*2330*/  LOP3.LUT P2, RZ, R0.reuse, 0x100000, RZ, 0xc0, !PT ;  /* 0x0010000000ff7812 */ /* 0x040fe4000784c0ff */
[C---:B------:R-:W-:Y:S02]  /*2340*/  LOP3.LUT P3, RZ, R0.reuse, 0x200000, RZ, 0xc0, !PT ;  /* 0x0020000000ff7812 */ /* 0x040fe4000786c0ff */
[C---:B------:R-:W-:Y:S02]  /*2350*/  LOP3.LUT P4, RZ, R0.reuse, 0x8000, RZ, 0xc0, !PT ;  /* 0x0000800000ff7812 */ /* 0x040fe4000788c0ff */
[----:B------:R-:W-:Y:S02]  /*2360*/  LOP3.LUT R0, R0, 0xffffdfff, RZ, 0xc0, !PT ;  /* 0xffffdfff00007812 */ /* 0x000fe400078ec0ff */
[----:B------:R-:W-:Y:S02]  /*2370*/  PRMT R67, R69, 0x7710, RZ ;  /* 0x0000771045437816 */ /* 0x000fe400000000ff */
[----:B------:R-:W-:-:S02]  /*2380*/  @P1 LOP3.LUT R0, R0, 0x2000, RZ, 0xfc, !PT ;  /* 0x0000200000001812 */ /* 0x000fc400078efcff */
[----:B------:R-:W-:Y:S01]  /*2390*/  ISETP.NE.AND P1, PT, R58, RZ, PT ;  /* 0x000000ff3a00720c */ /* 0x000fe20003f25270 */
[----:B------:R-:W-:Y:S01]  /*23a0*/  IMAD.IADD R44, R44, 0x1, R67 ;  /* 0x000000012c2c7824 */ /* 0x000fe200078e0243 */
[----:B------:R-:W-:Y:S02]  /*23b0*/  LOP3.LUT R0, R0, 0xffffefff, RZ, 0xc0, !PT ;  /* 0xffffefff00007812 */ /* 0x000fe400078ec0ff */
[C---:B------:R-:W-:Y:S02]  /*23c0*/  ISETP.GT.U32.OR P1, PT, R2.reuse, 0xa1d, P1 ;  /* 0x00000a1d0200780c */ /* 0x040fe40000f24470 */
[C---:B------:R-:W-:Y:S02]  /*23d0*/  ISETP.GT.U32.OR P3, PT, R2.reuse, 0xa18, P3 ;  /* 0x00000a180200780c */ /* 0x040fe40001f64470 */
[----:B------:R-:W-:Y:S02]  /*23e0*/  ISETP.GT.U32.OR P2, PT, R2, 0xa17, P2 ;  /* 0x00000a170200780c */ /* 0x000fe40001744470 */
[----:B------:R-:W-:-:S02]  /*23f0*/  P2R R67, PR, RZ, 0x8 ;  /* 0x00000008ff437803 */ /* 0x000fc40000000000 */
[C---:B------:R-:W-:Y:S02]  /*2400*/  ISETP.GT.U32.OR P0, PT, R2.reuse, 0xa15, P0 ;  /* 0x00000a150200780c */ /* 0x040fe40000704470 */
[C---:B------:R-:W-:Y:S02]  /*2410*/  ISETP.GT.U32.OR P6, PT, R2.reuse, 0xa14, P6 ;  /* 0x00000a140200780c */ /* 0x040fe400037c4470 */
[----:B------:R-:W-:Y:S02]  /*2420*/  ISETP.GT.U32.OR P5, PT, R2, 0xa13, P5 ;  /* 0x00000a130200780c */ /* 0x000fe40002fa4470 */
[----:B------:R-:W-:Y:S02]  /*2430*/  @P1 LOP3.LUT R0, R0, 0x1000, RZ, 0xfc, !PT ;  /* 0x0000100000001812 */ /* 0x000fe400078efcff */
[----:B------:R-:W-:Y:S02]  /*2440*/  ISETP.NE.AND P1, PT, R57, RZ, PT ;  /* 0x000000ff3900720c */ /* 0x000fe40003f25270 */
[----:B------:R-:W-:-:S02]  /*2450*/  LOP3.LUT R0, R0, 0xfffff7ff, RZ, 0xc0, !PT ;  /* 0xfffff7ff00007812 */ /* 0x000fc400078ec0ff */
[C---:B------:R-:W-:Y:S02]  /*2460*/  ISETP.GT.U32.OR P1, PT, R2.reuse, 0xa1c, P1 ;  /* 0x00000a1c0200780c */ /* 0x040fe40000f24470 */
[----:B------:R-:W-:Y:S02]  /*2470*/  ISETP.GT.U32.OR P4, PT, R2, 0xa12, P4 ;  /* 0x00000a120200780c */ /* 0x000fe40002784470 */
[----:B------:R-:W-:Y:S02]  /*2480*/  LOP3.LUT R69, R62, 0xffff, RZ, 0xc0, !PT ;  /* 0x0000ffff3e457812 */ /* 0x000fe400078ec0ff */
[----:B------:R-:W-:Y:S02]  /*2490*/  PRMT R74, R74, 0x7710, RZ ;  /* 0x000077104a4a7816 */ /* 0x000fe400000000ff */
[----:B------:R-:W-:-:S03]  /*24a0*/  PRMT R41, R41, 0x9910, RZ ;  /* 0x0000991029297816 */ /* 0x000fc600000000ff */
[----:B------:R-:W-:Y:S02]  /*24b0*/  IMAD.IADD R45, R45, 0x1, R74 ;  /* 0x000000012d2d7824 */ /* 0x000fe400078e024a */
[----:B------:R-:W-:Y:S02]  /*24c0*/  @P1 LOP3.LUT R0, R0, 0x800, RZ, 0xfc, !PT ;  /* 0x0000080000001812 */ /* 0x000fe400078efcff */
[----:B------:R-:W-:Y:S02]  /*24d0*/  ISETP.NE.AND P1, PT, R56, RZ, PT ;  /* 0x000000ff3800720c */ /* 0x000fe40003f25270 */
[----:B------:R-:W-:Y:S02]  /*24e0*/  LOP3.LUT R0, R0, 0xfffffbff, RZ, 0xc0, !PT ;  /* 0xfffffbff00007812 */ /* 0x000fe400078ec0ff */
[----:B------:R-:W-:Y:S02]  /*24f0*/  ISETP.GT.U32.OR P1, PT, R2, 0xa1b, P1 ;  /* 0x00000a1b0200780c */ /* 0x000fe40000f24470 */
[----:B------:R-:W-:-:S05]  /*2500*/  PRMT R56, R37, 0x9910, RZ ;  /* 0x0000991025387816 */ /* 0x000fca00000000ff */
[----:B------:R-:W-:-:S06]  /*2510*/  IMAD R56, R56, 0x60, RZ ;  /* 0x0000006038387824 */ /* 0x000fcc00078e02ff */
[----:B------:R-:W-:Y:S02]  /*2520*/  @P1 LOP3.LUT R0, R0, 0x400, RZ, 0xfc, !PT ;  /* 0x0000040000001812 */ /* 0x000fe400078efcff */
[----:B------:R-:W-:Y:S02]  /*2530*/  ISETP.NE.AND P1, PT, R53, RZ, PT ;  /* 0x000000ff3500720c */ /* 0x000fe40003f25270 */
[----:B------:R-:W-:Y:S02]  /*2540*/  LOP3.LUT R0, R0, 0xfffffdff, RZ, 0xc0, !PT ;  /* 0xfffffdff00007812 */ /* 0x000fe400078ec0ff */
[----:B------:R-:W-:-:S13]  /*2550*/  ISETP.GT.U32.OR P1, PT, R2, 0xa1a, P1 ;  /* 0x00000a1a0200780c */ /* 0x000fda0000f24470 */
[----:B------:R-:W-:Y:S02]  /*2560*/  @P1 LOP3.LUT R0, R0, 0x200, RZ, 0xfc, !PT ;  /* 0x0000020000001812 */ /* 0x000fe400078efcff */
[----:B------:R-:W-:Y:S02]  /*2570*/  ISETP.NE.AND P1, PT, R52, RZ, PT ;  /* 0x000000ff3400720c */ /* 0x000fe40003f25270 */
[----:B------:R-:W-:Y:S02]  /*2580*/  LOP3.LUT R0, R0, 0xfffffeff, RZ, 0xc0, !PT ;  /* 0xfffffeff00007812 */ /* 0x000fe400078ec0ff */
[----:B------:R-:W-:-:S13]  /*2590*/  ISETP.GT.U32.OR P1, PT, R2, 0xa19, P1 ;  /* 0x00000a190200780c */ /* 0x000fda0000f24470 */
[----:B------:R-:W-:Y:S02]  /*25a0*/  @P1 LOP3.LUT R0, R0, 0x100, RZ, 0xfc, !PT ;  /* 0x0000010000001812 */ /* 0x000fe400078efcff */
[----:B------:R-:W-:Y:S02]  /*25b0*/  ISETP.NE.AND P1, PT, R51, RZ, PT ;  /* 0x000000ff3300720c */ /* 0x000fe40003f25270 */
[----:B------:R-:W-:Y:S02]  /*25c0*/  LOP3.LUT P3, RZ, R0, 0x100, RZ, 0xc0, !PT ;  /* 0x0000010000ff7812 */ /* 0x000fe4000786c0ff */
[----:B------:R-:W-:Y:S02]  /*25d0*/  ISETP.GT.U32.OR P1, PT, R2, 0xa16, P1 ;  /* 0x00000a160200780c */ /* 0x000fe40000f24470 */
[----:B------:R-:W-:Y:S02]  /*25e0*/  P2R R58, PR, RZ, 0x8 ;  /* 0x00000008ff3a7803 */ /* 0x000fe40000000000 */
[----:B------:R-:W-:-:S04]  /*25f0*/  LOP3.LUT P3, RZ, R0, 0x200, RZ, 0xc0, !PT ;  /* 0x0000020000ff7812 */ /* 0x000fc8000786c0ff */
[----:B------:R-:W-:Y:S02]  /*2600*/  P2R R57, PR, RZ, 0x8 ;  /* 0x00000008ff397803 */ /* 0x000fe40000000000 */
[----:B------:R-:W-:-:S04]  /*2610*/  LOP3.LUT P3, RZ, R0, 0x400, RZ, 0xc0, !PT ;  /* 0x0000040000ff7812 */ /* 0x000fc8000786c0ff */
[----:B------:R-:W-:Y:S02]  /*2620*/  P2R R53, PR, RZ, 0x8 ;  /* 0x00000008ff357803 */ /* 0x000fe40000000000 */
[----:B------:R-:W-:-:S04]  /*2630*/  LOP3.LUT P3, RZ, R0, 0x800, RZ, 0xc0, !PT ;  /* 0x0000080000ff7812 */ /* 0x000fc8000786c0ff */
[----:B------:R-:W-:Y:S02]  /*2640*/  P2R R52, PR, RZ, 0x8 ;  /* 0x00000008ff347803 */ /* 0x000fe40000000000 */
[----:B------:R-:W-:-:S04]  /*2650*/  LOP3.LUT P3, RZ, R0, 0x1000, RZ, 0xc0, !PT ;  /* 0x0000100000ff7812 */ /* 0x000fc8000786c0ff */
[----:B------:R-:W-:Y:S02]  /*2660*/  P2R R51, PR, RZ, 0x8 ;  /* 0x00000008ff337803 */ /* 0x000fe40000000000 */
[C---:B------:R-:W-:Y:S02]  /*2670*/  LOP3.LUT P3, RZ, R0.reuse, 0x2000, RZ, 0xc0, !PT ;  /* 0x0000200000ff7812 */ /* 0x040fe4000786c0ff */
        /* <DEDUP_REMOVED lines=23> */
[----:B------:R-:W-:Y:S01]  /*27f0*/  ISETP.NE.AND P3, PT, R67, RZ, PT ;  /* 0x000000ff4300720c */ /* 0x000fe20003f65270 */
[----:B------:R-:W-:Y:S01]  /*2800*/  IMAD.MOV R67, RZ, RZ, -R56 ;  /* 0x000000ffff437224 */ /* 0x000fe200078e0a38 */
[----:B------:R-:W-:Y:S02]  /*2810*/  LOP3.LUT R0, R0, 0xfffffdff, RZ, 0xc0, !PT ;  /* 0xfffffdff00007812 */ /* 0x000fe400078ec0ff */
[----:B------:R-:W-:-:S13]  /*2820*/  ISETP.GT.U32.OR P3, PT, R46, 0x280, P3 ;  /* 0x000002802e00780c */ /* 0x000fda0001f64470 */
[----:B------:R-:W-:Y:S02]  /*2830*/  @P3 LOP3.LUT R0, R0, 0x200, RZ, 0xfc, !PT ;  /* 0x0000020000003812 */ /* 0x000fe400078efcff */
[C---:B------:R-:W-:Y:S02]  /*2840*/  ISETP.GT.U32.OR P3, PT, R46.reuse, 0x27f, P2 ;  /* 0x0000027f2e00780c */ /* 0x040fe40001764470 */
[C---:B------:R-:W-:Y:S02]  /*2850*/  ISETP.GT.U32.OR P2, PT, R46.reuse, 0x27e, P1 ;  /* 0x0000027e2e00780c */ /* 0x040fe40000f44470 */
[C---:B------:R-:W-:Y:S02]  /*2860*/  ISETP.GT.U32.OR P1, PT, R46.reuse, 0x27d, P0 ;  /* 0x0000027d2e00780c */ /* 0x040fe40000724470 */
[C---:B------:R-:W-:Y:S02]  /*2870*/  ISETP.GT.U32.OR P0, PT, R46.reuse, 0x27c, P6 ;  /* 0x0000027c2e00780c */ /* 0x040fe40003704470 */
[----:B------:R-:W-:-:S02]  /*2880*/  ISETP.GT.U32.OR P6, PT, R46, 0x27b, P5 ;  /* 0x0000027b2e00780c */ /* 0x000fc40002fc4470 */
[----:B------:R-:W-:Y:S02]  /*2890*/  ISETP.GT.U32.OR P5, PT, R46, 0x27a, P4 ;  /* 0x0000027a2e00780c */ /* 0x000fe400027a4470 */
[----:B------:R-:W-:Y:S02]  /*28a0*/  PRMT R46, R67, 0x7710, RZ ;  /* 0x00007710432e7816 */ /* 0x000fe400000000ff */
[C---:B------:R-:W-:Y:S01]  /*28b0*/  LOP3.LUT R67, R13.reuse, 0xffff, RZ, 0xc0, !PT ;  /* 0x0000ffff0d437812 */ /* 0x040fe200078ec0ff */
[----:B------:R-:W-:Y:S01]  /*28c0*/  VIADD R13, R13, 0xfffffff8 ;  /* 0xfffffff80d0d7836 */ /* 0x000fe20000000000 */
[----:B------:R-:W-:Y:S01]  /*28d0*/  P2R R56, PR, RZ, 0x1 ;  /* 0x00000001ff387803 */ /* 0x000fe20000000000 */
[----:B------:R-:W-:Y:S01]  /*28e0*/  IMAD.IADD R46, R29, 0x1, R46 ;  /* 0x000000011d2e7824 */ /* 0x000fe200078e022e */
[----:B------:R-:W-:Y:S01]  /*28f0*/  LOP3.LUT R29, R11, 0xffff, RZ, 0xc0, !PT ;  /* 0x0000ffff0b1d7812 */ /* 0x000fe200078ec0ff */
[----:B------:R-:W-:Y:S01]  /*2900*/  VIADD R11, R22, 0xffffffb8 ;  /* 0xffffffb8160b7836 */ /* 0x000fe20000000000 */
[----:B------:R-:W-:-:S02]  /*2910*/  LOP3.LUT R0, R0, 0xfeffffff, RZ, 0xc0, !PT ;  /* 0xfeffffff00007812 */ /* 0x000fc400078ec0ff */
[----:B------:R-:W-:Y:S01]  /*2920*/  ISETP.GE.U32.AND P4, PT, R29, 0xfff9, PT ;  /* 0x0000fff91d00780c */ /* 0x000fe20003f86070 */
[----:B------:R-:W-:Y:S01]  /*2930*/  VIADD R29, R19, 0xfffffff8 ;  /* 0xfffffff8131d7836 */ /* 0x000fe20000000000 */
[----:B------:R-:W-:Y:S02]  /*2940*/  LOP3.LUT R11, R11, 0xffff, RZ, 0xc0, !PT ;  /* 0x0000ffff0b0b7812 */ /* 0x000fe400078ec0ff */
[----:B------:R-:W-:Y:S02]  /*2950*/  P2R R58, PR, RZ, 0x20 ;  /* 0x00000020ff3a7803 */ /* 0x000fe40000000000 */
[----:B------:R-:W-:Y:S02]  /*2960*/  ISETP.LT.U32.OR P0, PT, R11, 0xffc1, !P4 ;  /* 0x0000ffc10b00780c */ /* 0x000fe40006701470 */
[----:B------:R-:W-:Y:S01]  /*2970*/  LOP3.LUT R11, R19, 0xffff, RZ, 0xc0, !PT ;  /* 0x0000ffff130b7812 */ /* 0x000fe200078ec0ff */
[----:B------:R-:W-:Y:S01]  /*2980*/  IMAD R19, R70, 0x31, R67 ;  /* 0x0000003146137824 */ /* 0x000fe200078e0243 */
[----:B------:R-:W-:Y:S01]  /*2990*/  LOP3.LUT R67, R29, 0xffff, RZ, 0xc0, !PT ;  /* 0x0000ffff1d437812 */ /* 0x000fe200078ec0ff */
[----:B------:R-:W-:Y:S01]  /*29a0*/  VIADD R29, R23, 0xffffffb8 ;  /* 0xffffffb8171d7836 */ /* 0x000fe20000000000 */
[----:B------:R-:W-:Y:S01]  /*29b0*/  P2R R51, PR, RZ, 0x8 ;  /* 0x00000008ff337803 */ /* 0x000fe20000000000 */
[----:B------:R-:W-:Y:S01]  /*29c0*/  IMAD R11, R72, 0x31, R11 ;  /* 0x00000031480b7824 */ /* 0x000fe200078e020b */
[----:B------:R-:W-:Y:S01]  /*29d0*/  ISETP.GE.U32.AND P4, PT, R67, 0xfff9, PT ;  /* 0x0000fff94300780c */ /* 0x000fe20003f86070 */
[----:B------:R-:W0:Y:S01]  /*29e0*/  S2R R72, SR_CTAID.Z ;  /* 0x0000000000487919 */ /* 0x000e220000002700 */
[----:B------:R-:W-:-:S02]  /*29f0*/  LOP3.LUT R29, R29, 0xffff, RZ, 0xc0, !PT ;  /* 0x0000ffff1d1d7812 */ /* 0x000fc400078ec0ff */
[----:B------:R-:W-:Y:S02]  /*2a00*/  LOP3.LUT R67, R61, 0xffff, RZ, 0xc0, !PT ;  /* 0x0000ffff3d437812 */ /* 0x000fe400078ec0ff */
[----:B------:R-:W-:Y:S02]  /*2a10*/  @P0 LOP3.LUT R0, R0, 0x1000000, RZ, 0xfc, !PT ;  /* 0x0100000000000812 */ /* 0x000fe400078efcff */
[----:B------:R-:W-:Y:S02]  /*2a20*/  ISETP.LT.U32.OR P0, PT, R29, 0xffc1, !P4 ;  /* 0x0000ffc11d00780c */ /* 0x000fe40006701470 */
[----:B------:R-:W-:Y:S01]  /*2a30*/  LOP3.LUT R29, R13, 0xffff, RZ, 0xc0, !PT ;  /* 0x0000ffff0d1d7812 */ /* 0x000fe200078ec0ff */
[----:B------:R-:W-:Y:S01]  /*2a40*/  VIADD R13, R12, 0xffffffb8 ;  /* 0xffffffb80c0d7836 */ /* 0x000fe20000000000 */
[----:B------:R-:W-:Y:S02]  /*2a50*/  LOP3.LUT R0, R0, 0xff7fffff, RZ, 0xc0, !PT ;  /* 0xff7fffff00007812 */ /* 0x000fe400078ec0ff */
[----:B------:R-:W-:-:S02]  /*2a60*/  ISETP.GE.U32.AND P4, PT, R29, 0xfff9, PT ;  /* 0x0000fff91d00780c */ /* 0x000fc40003f86070 */
[----:B------:R-:W-:Y:S02]  /*2a70*/  LOP3.LUT R29, R60, 0xffff, RZ, 0xc0, !PT ;  /* 0x0000ffff3c1d7812 */ /* 0x000fe400078ec0ff */
[----:B------:R-:W-:Y:S02]  /*2a80*/  LOP3.LUT R13, R13, 0xffff, RZ, 0xc0, !PT ;  /* 0x0000ffff0d0d7812 */ /* 0x000fe400078ec0ff */
[----:B------:R-:W-:Y:S01]  /*2a90*/  P2R R52, PR, RZ, 0x4 ;  /* 0x00000004ff347803 */ /* 0x000fe20000000000 */
[----:B------:R-:W-:Y:S01]  /*2aa0*/  IMAD R14, R14, 0x31, R29 ;  /* 0x000000310e0e7824 */ /* 0x000fe200078e021d */
[----:B------:R-:W-:Y:S01]  /*2ab0*/  @P0 LOP3.LUT R0, R0, 0x800000, RZ, 0xfc, !PT ;  /* 0x0080000000000812 */ /* 0x000fe200078efcff */
[----:B------:R-:W-:Y:S01]  /*2ac0*/  VIADD R29, R27, 0xfffffff8 ;  /* 0xfffffff81b1d7836 */ /* 0x000fe20000000000 */
[----:B------:R-:W-:Y:S02]  /*2ad0*/  ISETP.LT.U32.OR P0, PT, R13, 0xffc1, !P4 ;  /* 0x0000ffc10d00780c */ /* 0x000fe40006701470 */
[----:B------:R-:W-:Y:S01]  /*2ae0*/  LOP3.LUT R13, R27, 0xffff, RZ, 0xc0, !PT ;  /* 0x0000ffff1b0d7812 */ /* 0x000fe200078ec0ff */
[----:B------:R-:W-:Y:S01]  /*2af0*/  IMAD R27, R66, 0x31, R67 ;  /* 0x00000031421b7824 */ /* 0x000fe200078e0243 */
[----:B------:R-:W-:Y:S01]  /*2b00*/  LOP3.LUT R67, R29, 0xffff, RZ, 0xc0, !PT ;  /* 0x0000ffff1d437812 */ /* 0x000fe200078ec0ff */
[----:B------:R-:W-:Y:S01]  /*2b10*/  VIADD R66, R15, 0xffffffb8 ;  /* 0xffffffb80f427836 */ /* 0x000fe20000000000 */
[----:B------:R-:W-:Y:S01]  /*2b20*/  LOP3.LUT R0, R0, 0xffbfffff, RZ, 0xc0, !PT ;  /* 0xffbfffff00007812 */ /* 0x000fe200078ec0ff */
[----:B------:R-:W-:Y:S01]  /*2b30*/  IMAD R29, R64, 0x31, R69 ;  /* 0x00000031401d7824 */ /* 0x000fe200078e0245 */
[----:B------:R-:W-:Y:S01]  /*2b40*/  ISETP.GE.U32.AND P4, PT, R67, 0xfff9, PT ;  /* 0x0000fff94300780c */ /* 0x000fe20003f86070 */
[----:B------:R-:W-:Y:S01]  /*2b50*/  VIADD R64, R60, 0xfffffff8 ;  /* 0xfffffff83c407836 */ /* 0x000fe20000000000 */
[----:B------:R-:W-:Y:S01]  /*2b60*/  LOP3.LUT R66, R66, 0xffff, RZ, 0xc0, !PT ;  /* 0x0000ffff42427812 */ /* 0x000fe200078ec0ff */
[----:B------:R-:W-:Y:S01]  /*2b70*/  VIADD R60, R16, 0xffffffb8 ;  /* 0xffffffb8103c7836 */ /* 0x000fe20000000000 */
[----:B------:R-:W-:Y:S01]  /*2b80*/  P2R R53, PR, RZ, 0x2 ;  /* 0x00000002ff357803 */ /* 0x000fe20000000000 */
[----:B0-----:R-:W-:Y:S01]  /*2b90*/  IMAD R35, R72, 0x10, R35 ;  /* 0x0000001048237824 */ /* 0x001fe200078e0223 */
[----:B------:R-:W-:Y:S01]  /*2ba0*/  @P0 LOP3.LUT R0, R0, 0x400000, RZ, 0xfc, !PT ;  /* 0x0040000000000812 */ /* 0x000fe200078efcff */
[----:B------:R-:W-:Y:S01]  /*2bb0*/  IMAD R13, R68, 0x31, R13 ;  /* 0x00000031440d7824 */ /* 0x000fe200078e020d */
[----:B------:R-:W-:Y:S01]  /*2bc0*/  ISETP.LT.U32.OR P0, PT, R66, 0xffc1, !P4 ;  /* 0x0000ffc14200780c */ /* 0x000fe20006701470 */
[----:B------:R-:W-:Y:S01]  /*2bd0*/  VIADD R66, R61, 0xfffffff8 ;  /* 0xfffffff83d427836 */ /* 0x000fe20000000000 */
[----:B------:R-:W-:Y:S01]  /*2be0*/  LOP3.LUT R64, R64, 0xffff, RZ, 0xc0, !PT ;  /* 0x0000ffff40407812 */ /* 0x000fe200078ec0ff */
[----:B------:R-:W-:Y:S01]  /*2bf0*/  VIADD R61, R17, 0xffffffb8 ;  /* 0xffffffb8113d7836 */ /* 0x000fe20000000000 */
[----:B------:R-:W-:-:S02]  /*2c00*/  LOP3.LUT R0, R0, 0xffdfffff, RZ, 0xc0, !PT ;  /* 0xffdfffff00007812 */ /* 0x000fc400078ec0ff */
[----:B------:R-:W-:Y:S02]  /*2c10*/  LOP3.LUT R60, R60, 0xffff, RZ, 0xc0, !PT ;  /* 0x0000ffff3c3c7812 */ /* 0x000fe400078ec0ff */
[----:B------:R-:W-:Y:S02]  /*2c20*/  ISETP.GE.U32.AND P4, PT, R64, 0xfff9, PT ;  /* 0x0000fff94000780c */ /* 0x000fe40003f86070 */
[----:B------:R-:W-:Y:S02]  /*2c30*/  LOP3.LUT R66, R66, 0xffff, RZ, 0xc0, !PT ;  /* 0x0000ffff42427812 */ /* 0x000fe400078ec0ff */
[----:B------:R-:W-:Y:S02]  /*2c40*/  LOP3.LUT R61, R61, 0xffff, RZ, 0xc0, !PT ;  /* 0x0000ffff3d3d7812 */ /* 0x000fe400078ec0ff */
[----:B------:R-:W-:Y:S02]  /*2c50*/  @P0 LOP3.LUT R0, R0, 0x200000, RZ, 0xfc, !PT ;  /* 0x0020000000000812 */ /* 0x000fe400078efcff */
[----:B------:R-:W-:-:S02]  /*2c60*/  ISETP.LT.U32.OR P0, PT, R60, 0xffc1, !P4 ;  /* 0x0000ffc13c00780c */ /* 0x000fc40006701470 */
[----:B------:R-:W-:Y:S02]  /*2c70*/  LOP3.LUT R0, R0, 0xffefffff, RZ, 0xc0, !PT ;  /* 0xffefffff00007812 */ /* 0x000fe400078ec0ff */
[----:B------:R-:W-:Y:S02]  /*2c80*/  ISETP.GE.U32.AND P4, PT, R66, 0xfff9, PT ;  /* 0x0000fff94200780c */ /* 0x000fe40003f86070 */
[----:B------:R-:W-:Y:S02]  /*2c90*/  PRMT R60, R31, 0x9910, RZ ;  /* 0x000099101f3c7816 */ /* 0x000fe400000000ff */
[----:B------:R-:W-:Y:S01]  /*2ca0*/  PRMT R31, R59, 0x9910, RZ ;  /* 0x000099103b1f7816 */ /* 0x000fe200000000ff */
[----:B------:R-:W-:Y:S01]  /*2cb0*/  IMAD.MOV.U32 R59, RZ, RZ, R63 ;  /* 0x000000ffff3b7224 */ /* 0x000fe200078e003f */
[----:B------:R-:W-:Y:S01]  /*2cc0*/  P2R R57, PR, RZ, 0x40 ;  /* 0x00000040ff397803 */ /* 0x000fe20000000000 */
[----:B------:R-:W-:Y:S01]  /*2cd0*/  IMAD R60, R60, 0x39, RZ ;  /* 0x000000393c3c7824 */ /* 0x000fe200078e02ff */
[----:B------:R-:W-:Y:S01]  /*2ce0*/  PRMT R22, R22, 0x9910, RZ ;  /* 0x0000991016167816 */ /* 0x000fe200000000ff */
[----:B------:R-:W-:Y:S01]  /*2cf0*/  IMAD R59, R59, 0x39, RZ ;  /* 0x000000393b3b7824 */ /* 0x000fe200078e02ff */
[----:B------:R-:W-:-:S02]  /*2d00*/  @P0 LOP3.LUT R0, R0, 0x100000, RZ, 0xfc, !PT ;  /* 0x0010000000000812 */ /* 0x000fc400078efcff */
[----:B------:R-:W-:Y:S01]  /*2d10*/  ISETP.LT.U32.OR P0, PT, R61, 0xffc1, !P4 ;  /* 0x0000ffc13d00780c */ /* 0x000fe20006701470 */
[----:B------:R-:W-:Y:S01]  /*2d20*/  IMAD R22, R22, 0x39, RZ ;  /* 0x0000003916167824 */ /* 0x000fe200078e02ff */
[----:B------:R-:W-:Y:S01]  /*2d30*/  PRMT R61, R33, 0x9910, RZ ;  /* 0x00009910213d7816 */ /* 0x000fe200000000ff */
[----:B------:R-:W-:Y:S01]  /*2d40*/  VIADD R33, R62, 0xfffffff8 ;  /* 0xfffffff83e217836 */ /* 0x000fe20000000000 */
[----:B------:R-:W-:Y:S01]  /*2d50*/  LOP3.LUT R60, R60, 0xffff, RZ, 0xc0, !PT ;  /* 0x0000ffff3c3c7812 */ /* 0x000fe200078ec0ff */
[----:B------:R-:W-:Y:S01]  /*2d60*/  IMAD.MOV.U32 R62, RZ, RZ, R31 ;  /* 0x000000ffff3e7224 */ /* 0x000fe200078e001f */
[----:B------:R-:W-:Y:S01]  /*2d70*/  LOP3.LUT R59, R59, 0xffff, RZ, 0xc0, !PT ;  /* 0x0000ffff3b3b7812 */ /* 0x000fe200078ec0ff */
[----:B------:R-:W-:Y:S01]  /*2d80*/  IMAD R61, R61, 0x39, RZ ;  /* 0x000000393d3d7824 */ /* 0x000fe200078e02ff */
[----:B------:R-:W-:Y:S01]  /*2d90*/  SHF.R.U32.HI R60, RZ, 0x9, R60 ;  /* 0x00000009ff3c7819 */ /* 0x000fe2000001163c */
[----:B------:R-:W-:Y:S01]  /*2da0*/  VIADD R31, R18, 0xffffffb8 ;  /* 0xffffffb8121f7836 */ /* 0x000fe20000000000 */
[----:B------:R-:W-:Y:S01]  /*2db0*/  LOP3.LUT R0, R0, 0xfff7ffff, RZ, 0xc0, !PT ;  /* 0xfff7ffff00007812 */ /* 0x000fe200078ec0ff */
[----:B------:R-:W-:Y:S01]  /*2dc0*/  IMAD R62, R62, 0x39, RZ ;  /* 0x000000393e3e7824 */ /* 0x000fe200078e02ff */
[----:B------:R-:W-:-:S02]  /*2dd0*/  LOP3.LUT R61, R61, 0xffff, RZ, 0xc0, !PT ;  /* 0x0000ffff3d3d7812 */ /* 0x000fc400078ec0ff */
[----:B------:R-:W-:Y:S02]  /*2de0*/  PRMT R60, R60, 0x9910, RZ ;  /* 0x000099103c3c7816 */ /* 0x000fe400000000ff */
[----:B------:R-:W-:Y:S02]  /*2df0*/  SHF.R.U32.HI R61, RZ, 0x9, R61 ;  /* 0x00000009ff3d7819 */ /* 0x000fe4000001163d */
[----:B------:R-:W-:Y:S02]  /*2e00*/  LOP3.LUT R33, R33, 0xffff, RZ, 0xc0, !PT ;  /* 0x0000ffff21217812 */ /* 0x000fe400078ec0ff */
[----:B------:R-:W-:Y:S02]  /*2e10*/  SHF.R.U32.HI R59, RZ, 0x9, R59 ;  /* 0x00000009ff3b7819 */ /* 0x000fe4000001163b */
[----:B------:R-:W-:Y:S01]  /*2e20*/  PRMT R63, R61, 0x9910, RZ ;  /* 0x000099103d3f7816 */ /* 0x000fe200000000ff */
[----:B------:R-:W-:Y:S01]  /*2e30*/  IMAD.MOV.U32 R61, RZ, RZ, R60 ;  /* 0x000000ffff3d7224 */ /* 0x000fe200078e003c */
[----:B------:R-:W-:-:S02]  /*2e40*/  @P0 LOP3.LUT R0, R0, 0x80000, RZ, 0xfc, !PT ;  /* 0x0008000000000812 */ /* 0x000fc400078efcff */
[----:B------:R-:W-:Y:S01]  /*2e50*/  LOP3.LUT R60, R31, 0xffff, RZ, 0xc0, !PT ;  /* 0x0000ffff1f3c7812 */ /* 0x000fe200078ec0ff */
[----:B------:R-:W-:Y:S01]  /*2e60*/  IMAD R61, R61, 0x7, RZ ;  /* 0x000000073d3d7824 */ /* 0x000fe200078e02ff */
[----:B------:R-:W-:Y:S02]  /*2e70*/  ISETP.GE.U32.AND P4, PT, R33, 0xfff9, PT ;  /* 0x0000fff92100780c */ /* 0x000fe40003f86070 */
[----:B------:R-:W-:Y:S02]  /*2e80*/  PRMT R59, R59, 0x9910, RZ ;  /* 0x000099103b3b7816 */ /* 0x000fe400000000ff */
[----:B------:R-:W-:Y:S02]  /*2e90*/  ISETP.LT.U32.OR P0, PT, R60, 0xffc1, !P4 ;  /* 0x0000ffc13c00780c */ /* 0x000fe40006701470 */
[C---:B------:R-:W-:Y:S01]  /*2ea0*/  LOP3.LUT P5, RZ, R0.reuse, 0x8000, RZ, 0xc0, !PT ;  /* 0x0000800000ff7812 */ /* 0x040fe200078ac0ff */
[----:B------:R-:W-:Y:S01]  /*2eb0*/  IMAD R31, R59, 0x7, RZ ;  /* 0x000000073b1f7824 */ /* 0x000fe200078e02ff */
[----:B------:R-:W-:-:S02]  /*2ec0*/  LOP3.LUT R0, R0, 0xffffffef, RZ, 0xc0, !PT ;  /* 0xffffffef00007812 */ /* 0x000fc400078ec0ff */
[----:B------:R-:W-:Y:S02]  /*2ed0*/  P2R R59, PR, RZ, 0x20 ;  /* 0x00000020ff3b7803 */ /* 0x000fe40000000000 */
[----:B------:R-:W-:Y:S02]  /*2ee0*/  LOP3.LUT P5, RZ, R65, 0x1, RZ, 0xc0, !PT ;  /* 0x0000000141ff7812 */ /* 0x000fe400078ac0ff */
[----:B------:R-:W-:Y:S02]  /*2ef0*/  PRMT R23, R23, 0x9910, RZ ;  /* 0x0000991017177816 */ /* 0x000fe400000000ff */
[----:B------:R-:W-:Y:S02]  /*2f00*/  ISETP.GT.U32.OR P5, PT, R54, 0x6, P5 ;  /* 0x000000063600780c */ /* 0x000fe40002fa4470 */
[----:B------:R-:W-:Y:S01]  /*2f10*/  @P0 LOP3.LUT R0, R0, 0x10, RZ, 0xfc, !PT ;  /* 0x0000001000000812 */ /* 0x000fe200078efcff */
[----:B------:R-:W-:Y:S01]  /*2f20*/  IMAD R23, R23, 0x39, RZ ;  /* 0x0000003917177824 */ /* 0x000fe200078e02ff */
[----:B------:R-:W-:-:S02]  /*2f30*/  LOP3.LUT R22, R22, 0xffff, RZ, 0xc0, !PT ;  /* 0x0000ffff16167812 */ /* 0x000fc400078ec0ff */
[C---:B------:R-:W-:Y:S02]  /*2f40*/  LOP3.LUT P6, RZ, R0.reuse, 0x4000, RZ, 0xc0, !PT ;  /* 0x0000400000ff7812 */ /* 0x040fe400078cc0ff */
[C---:B------:R-:W-:Y:S02]  /*2f50*/  LOP3.LUT P0, RZ, R0.reuse, 0x2000, RZ, 0xc0, !PT ;  /* 0x0000200000ff7812 */ /* 0x040fe4000780c0ff */
[C---:B------:R-:W-:Y:S02]  /*2f60*/  LOP3.LUT P1, RZ, R0.reuse, 0x1000, RZ, 0xc0, !PT ;  /* 0x0000100000ff7812 */ /* 0x040fe4000782c0ff */
[C---:B------:R-:W-:Y:S02]  /*2f70*/  LOP3.LUT P2, RZ, R0.reuse, 0x800, RZ, 0xc0, !PT ;  /* 0x0000080000ff7812 */ /* 0x040fe4000784c0ff */
[C---:B------:R-:W-:Y:S02]  /*2f80*/  LOP3.LUT P3, RZ, R0.reuse, 0x400, RZ, 0xc0, !PT ;  /* 0x0000040000ff7812 */ /* 0x040fe4000786c0ff */
[----:B------:R-:W-:-:S02]  /*2f90*/  LOP3.LUT P4, RZ, R0, 0x200, RZ, 0xc0, !PT ;  /* 0x0000020000ff7812 */ /* 0x000fc4000788c0ff */
[----:B------:R-:W-:Y:S02]  /*2fa0*/  LOP3.LUT R0, R0, 0xfffbffff, RZ, 0xc0, !PT ;  /* 0xfffbffff00007812 */ /* 0x000fe400078ec0ff */
[----:B------:R-:W-:Y:S02]  /*2fb0*/  ISETP.GT.U32.OR P6, PT, R54, 0x6, P6 ;  /* 0x000000063600780c */ /* 0x000fe400037c4470 */
[----:B------:R-:W-:Y:S02]  /*2fc0*/  @P5 LOP3.LUT R0, R0, 0x40000, RZ, 0xfc, !PT ;  /* 0x0004000000005812 */ /* 0x000fe400078efcff */
[----:B------:R-:W-:Y:S02]  /*2fd0*/  ISETP.NE.AND P5, PT, R59, RZ, PT ;  /* 0x000000ff3b00720c */ /* 0x000fe40003fa5270 */
[----:B------:R-:W-:Y:S02]  /*2fe0*/  LOP3.LUT R0, R0, 0xfffdffff, RZ, 0xc0, !PT ;  /* 0xfffdffff00007812 */ /* 0x000fe400078ec0ff */
[----:B------:R-:W-:-:S02]  /*2ff0*/  ISETP.GT.U32.OR P5, PT, R54, 0x6, P5 ;  /* 0x000000063600780c */ /* 0x000fc40002fa4470 */
[C---:B------:R-:W-:Y:S02]  /*3000*/  ISETP.GT.U32.OR P0, PT, R54.reuse, 0x6, P0 ;  /* 0x000000063600780c */ /* 0x040fe40000704470 */
[C---:B------:R-:W-:Y:S02]  /*3010*/  ISETP.GT.U32.OR P1, PT, R54.reuse, 0x6, P1 ;  /* 0x000000063600780c */ /* 0x040fe40000f24470 */
[C---:B------:R-:W-:Y:S02]  /*3020*/  ISETP.GT.U32.OR P2, PT, R54.reuse, 0x6, P2 ;  /* 0x000000063600780c */ /* 0x040fe40001744470 */
[C---:B------:R-:W-:Y:S02]  /*3030*/  ISETP.GT.U32.OR P3, PT, R54.reuse, 0x6, P3 ;  /* 0x000000063600780c */ /* 0x040fe40001f64470 */
[----:B------:R-:W-:Y:S02]  /*3040*/  ISETP.GT.U32.OR P4, PT, R54, 0x6, P4 ;  /* 0x000000063600780c */ /* 0x000fe40002784470 */
[----:B------:R-:W-:-:S02]  /*3050*/  LOP3.LUT R60, R31, 0xff, RZ, 0xc0, !PT ;  /* 0x000000ff1f3c7812 */ /* 0x000fc400078ec0ff */
[----:B------:R-:W-:Y:S02]  /*3060*/  @P5 LOP3.LUT R0, R0, 0x20000, RZ, 0xfc, !PT ;  /* 0x0002000000005812 */ /* 0x000fe400078efcff */
[----:B------:R-:W-:Y:S01]  /*3070*/  LOP3.LUT R23, R23, 0xffff, RZ, 0xc0, !PT ;  /* 0x0000ffff17177812 */ /* 0x000fe200078ec0ff */
[----:B------:R-:W-:Y:S01]  /*3080*/  IMAD.IADD R3, R60, 0x1, R3 ;  /* 0x000000013c037824 */ /* 0x000fe200078e0203 */
[----:B------:R-:W-:Y:S02]  /*3090*/  LOP3.LUT R0, R0, 0xfffeffff, RZ, 0xc0, !PT ;  /* 0xfffeffff00007812 */ /* 0x000fe400078ec0ff */
[----:B------:R-:W-:Y:S02]  /*30a0*/  PRMT R31, R7, 0x9910, RZ ;  /* 0x00009910071f7816 */ /* 0x000fe400000000ff */
[----:B------:R-:W-:Y:S02]  /*30b0*/  @P6 LOP3.LUT R0, R0, 0x10000, RZ, 0xfc, !PT ;  /* 0x0001000000006812 */ /* 0x000fe400078efcff */
[----:B------:R-:W-:-:S02]  /*30c0*/  SHF.R.U32.HI R7, RZ, 0x9, R22 ;  /* 0x00000009ff077819 */ /* 0x000fc40000011616 */
[----:B------:R-:W-:Y:S02]  /*30d0*/  LOP3.LUT R0, R0, 0xffff7fff, RZ, 0xc0, !PT ;  /* 0xffff7fff00007812 */ /* 0x000fe400078ec0ff */
[----:B------:R-:W-:Y:S02]  /*30e0*/  SHF.R.U32.HI R22, RZ, 0x9, R23 ;  /* 0x00000009ff167819 */ /* 0x000fe40000011617 */
[----:B------:R-:W-:Y:S02]  /*30f0*/  @P0 LOP3.LUT R0, R0, 0x8000, RZ, 0xfc, !PT ;  /* 0x0000800000000812 */ /* 0x000fe400078efcff */
[----:B------:R-:W-:Y:S01]  /*3100*/  PRMT R23, R20, 0x9910, RZ ;  /* 0x0000991014177816 */ /* 0x000fe200000000ff */
[----:B------:R-:W-:Y:S01]  /*3110*/  IMAD.MOV.U32 R20, RZ, RZ, R31 ;  /* 0x000000ffff147224 */ /* 0x000fe200078e001f */
[----:B------:R-:W-:Y:S02]  /*3120*/  LOP3.LUT R0, R0, 0xffffbfff, RZ, 0xc0, !PT ;  /* 0xffffbfff00007812 */ /* 0x000fe400078ec0ff */
[----:B------:R-:W-:Y:S01]  /*3130*/  PRMT R31, R21, 0x9910, RZ ;  /* 0x00009910151f7816 */ /* 0x000fe200000000ff */
[----:B------:R-:W-:Y:S01]  /*3140*/  IMAD.MOV.U32 R21, RZ, RZ, R23 ;  /* 0x000000ffff157224 */ /* 0x000fe200078e0017 */
[----:B------:R-:W-:-:S02]  /*3150*/  @P1 LOP3.LUT R0, R0, 0x4000, RZ, 0xfc, !PT ;  /* 0x0000400000001812 */ /* 0x000fc400078efcff */
[----:B------:R-:W-:Y:S01]  /*3160*/  PRMT R60, R22, 0x9910, RZ ;  /* 0x00009910163c7816 */ /* 0x000fe200000000ff */
[----:B------:R-:W-:Y:S01]  /*3170*/  IMAD.MOV.U32 R22, RZ, RZ, R31 ;  /* 0x000000ffff167224 */ /* 0x000fe200078e001f */
[----:B------:R-:W-:Y:S01]  /*3180*/  LOP3.LUT R0, R0, 0xffffdfff, RZ, 0xc0, !PT ;  /* 0xffffdfff00007812 */ /* 0x000fe200078ec0ff */
[----:B------:R-:W-:Y:S01]  /*3190*/  IMAD R21, R21, 0x7, RZ ;  /* 0x0000000715157824 */ /* 0x000fe200078e02ff */
[----:B------:R-:W-:Y:S01]  /*31a0*/  PRMT R33, R7, 0x9910, RZ ;  /* 0x0000991007217816 */ /* 0x000fe200000000ff */
[----:B------:R-:W-:Y:S01]  /*31b0*/  IMAD R7, R20, 0x7, RZ ;  /* 0x0000000714077824 */ /* 0x000fe200078e02ff */
[----:B------:R-:W-:Y:S01]  /*31c0*/  @P2 LOP3.LUT R0, R0, 0x2000, RZ, 0xfc, !PT ;  /* 0x0000200000002812 */ /* 0x000fe200078efcff */
[----:B------:R-:W-:Y:S01]  /*31d0*/  IMAD.MOV.U32 R31, RZ, RZ, R60 ;  /* 0x000000ffff1f7224 */ /* 0x000fe200078e003c */
[----:B------:R-:W-:Y:S01]  /*31e0*/  ISETP.NE.AND P2, PT, R52, RZ, PT ;  /* 0x000000ff3400720c */ /* 0x000fe20003f45270 */
[----:B------:R-:W-:Y:S01]  /*31f0*/  IMAD R22, R22, 0x7, RZ ;  /* 0x0000000716167824 */ /* 0x000fe200078e02ff */
[----:B------:R-:W-:Y:S01]  /*3200*/  LOP3.LUT R0, R0, 0xffffefff, RZ, 0xc0, !PT ;  /* 0xffffefff00007812 */ /* 0x000fe200078ec0ff */
[----:B------:R-:W-:Y:S01]  /*3210*/  IMAD R31, R31, 0x7, RZ ;  /* 0x000000071f1f7824 */ /* 0x000fe200078e02ff */
[----:B------:R-:W-:Y:S01]  /*3220*/  PRMT R12, R12, 0x9910, RZ ;  /* 0x000099100c0c7816 */ /* 0x000fe200000000ff */
[----:B------:R-:W-:Y:S01]  /*3230*/  IMAD.MOV.U32 R23, RZ, RZ, R33 ;  /* 0x000000ffff177224 */ /* 0x000fe200078e0021 */
[----:B------:R-:W-:Y:S01]  /*3240*/  @P3 LOP3.LUT R0, R0, 0x1000, RZ, 0xfc, !PT ;  /* 0x0000100000003812 */ /* 0x000fe200078efcff */
[----:B------:R-:W-:Y:S01]  /*3250*/  IMAD R33, R34, 0x360, RZ ;  /* 0x0000036022217824 */ /* 0x000fe200078e02ff */
[----:B------:R-:W-:Y:S01]  /*3260*/  ISETP.NE.AND P3, PT, R51, RZ, PT ;  /* 0x000000ff3300720c */ /* 0x000fe20003f65270 */
[----:B------:R-:W-:Y:S01]  /*3270*/  IMAD R12, R12, 0x39, RZ ;  /* 0x000000390c0c7824 */ /* 0x000fe200078e02ff */
[----:B------:R-:W-:Y:S01]  /*3280*/  LOP3.LUT R0, R0, 0xfffff7ff, RZ, 0xc0, !PT ;  /* 0xfffff7ff00007812 */ /* 0x000fe200078ec0ff */
[----:B------:R-:W-:Y:S01]  /*3290*/  IMAD R23, R23, 0x7, RZ ;  /* 0x0000000717177824 */ /* 0x000fe200078e02ff */
[----:B------:R-:W-:-:S02]  /*32a0*/  ISETP.NE.AND P1, PT, R53, RZ, PT ;  /* 0x000000ff3500720c */ /* 0x000fc40003f25270 */
[----:B------:R-:W-:Y:S02]  /*32b0*/  @P4 LOP3.LUT R0, R0, 0x800, RZ, 0xfc, !PT ;  /* 0x0000080000004812 */ /* 0x000fe400078efcff */
[----:B------:R-:W-:Y:S02]  /*32c0*/  ISETP.GT.U32.OR P4, PT, R54, 0x6, P3 ;  /* 0x000000063600780c */ /* 0x000fe40001f84470 */
[----:B------:R-:W-:Y:S02]  /*32d0*/  LOP3.LUT R0, R0, 0xfffffbff, RZ, 0xc0, !PT ;  /* 0xfffffbff00007812 */ /* 0x000fe400078ec0ff */
[----:B------:R-:W-:Y:S02]  /*32e0*/  PRMT R15, R15, 0x9910, RZ ;  /* 0x000099100f0f7816 */ /* 0x000fe400000000ff */
[----:B------:R-:W-:Y:S02]  /*32f0*/  LOP3.LUT R20, R7, 0xff, RZ, 0xc0, !PT ;  /* 0x000000ff07147812 */ /* 0x000fe400078ec0ff */
[----:B------:R-:W-:Y:S01]  /*3300*/  PRMT R16, R16, 0x9910, RZ ;  /* 0x0000991010107816 */ /* 0x000fe200000000ff */
[----:B------:R-:W-:Y:S01]  /*3310*/  IMAD R15, R15, 0x39, RZ ;  /* 0x000000390f0f7824 */ /* 0x000fe200078e02ff */
[----:B------:R-:W-:Y:S01]  /*3320*/  PRMT R17, R17, 0x9910, RZ ;  /* 0x0000991011117816 */ /* 0x000fe200000000ff */
[----:B------:R-:W-:Y:S01]  /*3330*/  IMAD.IADD R7, R20, 0x1, R25 ;  /* 0x0000000114077824 */ /* 0x000fe200078e0219 */
[----:B------:R-:W-:Y:S01]  /*3340*/  PRMT R18, R18, 0x9910, RZ ;  /* 0x0000991012127816 */ /* 0x000fe200000000ff */
[----:B------:R-:W-:Y:S01]  /*3350*/  IMAD R16, R16, 0x39, RZ ;  /* 0x0000003910107824 */ /* 0x000fe200078e02ff */
[----:B------:R-:W-:Y:S01]  /*3360*/  @P4 LOP3.LUT R0, R0, 0x400, RZ, 0xfc, !PT ;  /* 0x0000040000004812 */ /* 0x000fe200078efcff */
[----:B------:R-:W-:Y:S01]  /*3370*/  IMAD R17, R17, 0x39, RZ ;  /* 0x0000003911117824 */ /* 0x000fe200078e02ff */
[----:B------:R-:W-:Y:S01]  /*3380*/  ISETP.GT.U32.OR P4, PT, R54, 0x5, P2 ;  /* 0x000000053600780c */ /* 0x000fe20001784470 */
[----:B------:R-:W-:Y:S01]  /*3390*/  IMAD R18, R18, 0x39, RZ ;  /* 0x0000003912127824 */ /* 0x000fe200078e02ff */
[----:B------:R-:W-:Y:S01]  /*33a0*/  LOP3.LUT R0, R0, 0xfffffdff, RZ, 0xc0, !PT ;  /* 0xfffffdff00007812 */ /* 0x000fe200078ec0ff */
[----:B------:R-:W-:Y:S01]  /*33b0*/  IMAD R25, R26, 0x360, RZ ;  /* 0x000003601a197824 */ /* 0x000fe200078e02ff */
[----:B------:R-:W-:-:S02]  /*33c0*/  LOP3.LUT R12, R12, 0xffff, RZ, 0xc0, !PT ;  /* 0x0000ffff0c0c7812 */ /* 0x000fc400078ec0ff */
[----:B------:R-:W-:Y:S01]  /*33d0*/  LOP3.LUT R20, R31, 0xff, RZ, 0xc0, !PT ;  /* 0x000000ff1f147812 */ /* 0x000fe200078ec0ff */
[----:B------:R-:W-:Y:S01]  /*33e0*/  IMAD R31, R32, 0x360, RZ ;  /* 0x00000360201f7824 */ /* 0x000fe200078e02ff */
[----:B------:R-:W-:Y:S02]  /*33f0*/  LOP3.LUT R15, R15, 0xffff, RZ, 0xc0, !PT ;  /* 0x0000ffff0f0f7812 */ /* 0x000fe400078ec0ff */
[----:B------:R-:W-:Y:S01]  /*3400*/  SHF.R.U32.HI R12, RZ, 0x9, R12 ;  /* 0x00000009ff0c7819 */ /* 0x000fe2000001160c */
[----:B------:R-:W-:Y:S01]  /*3410*/  IMAD.IADD R11, R20, 0x1, R11 ;  /* 0x00000001140b7824 */ /* 0x000fe200078e020b */
[----:B------:R-:W-:Y:S02]  /*3420*/  LOP3.LUT R16, R16, 0xffff, RZ, 0xc0, !PT ;  /* 0x0000ffff10107812 */ /* 0x000fe400078ec0ff */
[----:B------:R-:W-:Y:S02]  /*3430*/  @P4 LOP3.LUT R0, R0, 0x200, RZ, 0xfc, !PT ;  /* 0x0000020000004812 */ /* 0x000fe400078efcff */
[----:B------:R-:W-:-:S02]  /*3440*/  ISETP.GT.U32.OR P4, PT, R54, 0x5, P1 ;  /* 0x000000053600780c */ /* 0x000fc40000f84470 */
[----:B------:R-:W-:Y:S02]  /*3450*/  LOP3.LUT R17, R17, 0xffff, RZ, 0xc0, !PT ;  /* 0x0000ffff11117812 */ /* 0x000fe400078ec0ff */
[----:B------:R-:W-:Y:S02]  /*3460*/  LOP3.LUT R0, R0, 0xfffffeff, RZ, 0xc0, !PT ;  /* 0xfffffeff00007812 */ /* 0x000fe400078ec0ff */
[----:B------:R-:W-:Y:S02]  /*3470*/  LOP3.LUT R18, R18, 0xffff, RZ, 0xc0, !PT ;  /* 0x0000ffff12127812 */ /* 0x000fe400078ec0ff */
[----:B------:R-:W-:Y:S02]  /*3480*/  ISETP.NE.AND P0, PT, R56, RZ, PT ;  /* 0x000000ff3800720c */ /* 0x000fe40003f05270 */
[----:B------:R-:W-:Y:S02]  /*3490*/  LOP3.LUT R21, R21, 0xff, RZ, 0xc0, !PT ;  /* 0x000000ff15157812 */ /* 0x000fe400078ec0ff */
[----:B------:R-:W-:-:S02]  /*34a0*/  SHF.R.U32.HI R15, RZ, 0x9, R15 ;  /* 0x00000009ff0f7819 */ /* 0x000fc4000001160f */
[----:B------:R-:W-:Y:S01]  /*34b0*/  PRMT R20, R12, 0x9910, RZ ;  /* 0x000099100c147816 */ /* 0x000fe200000000ff */
[----:B------:R-:W-:Y:S01]  /*34c0*/  IMAD.IADD R8, R21, 0x1, R8 ;  /* 0x0000000115087824 */ /* 0x000fe200078e0208 */
[----:B------:R-:W-:Y:S02]  /*34d0*/  LOP3.LUT R22, R22, 0xff, RZ, 0xc0, !PT ;  /* 0x000000ff16167812 */ /* 0x000fe400078ec0ff */
[----:B------:R-:W-:Y:S02]  /*34e0*/  SHF.R.U32.HI R16, RZ, 0x9, R16 ;  /* 0x00000009ff107819 */ /* 0x000fe40000011610 */
[----:B------:R-:W-:Y:S01]  /*34f0*/  SHF.R.U32.HI R12, RZ, 0x9, R17 ;  /* 0x00000009ff0c7819 */ /* 0x000fe20000011611 */
[----:B------:R-:W-:Y:S01]  /*3500*/  IMAD.IADD R9, R22, 0x1, R9 ;  /* 0x0000000116097824 */ /* 0x000fe200078e0209 */
[----:B------:R-:W-:Y:S02]  /*3510*/  @P4 LOP3.LUT R0, R0, 0x100, RZ, 0xfc, !PT ;  /* 0x0000010000004812 */ /* 0x000fe400078efcff */
[----:B------:R-:W-:-:S02]  /*3520*/  SHF.R.U32.HI R17, RZ, 0x9, R18 ;  /* 0x00000009ff117819 */ /* 0x000fc40000011612 */
[----:B------:R-:W-:Y:S02]  /*3530*/  ISETP.GT.U32.OR P4, PT, R54, 0x5, P0 ;  /* 0x000000053600780c */ /* 0x000fe40000784470 */
[----:B------:R-:W-:Y:S01]  /*3540*/  PRMT R18, R15, 0x9910, RZ ;  /* 0x000099100f127816 */ /* 0x000fe200000000ff */
[----:B------:R-:W-:Y:S01]  /*3550*/  IMAD.MOV.U32 R15, RZ, RZ, R20 ;  /* 0x000000ffff0f7224 */ /* 0x000fe200078e0014 */
[----:B------:R-:W-:Y:S02]  /*3560*/  LOP3.LUT R62, R62, 0xffff, RZ, 0xc0, !PT ;  /* 0x0000ffff3e3e7812 */ /* 0x000fe400078ec0ff */
[----:B------:R-:W-:Y:S01]  /*3570*/  PRMT R20, R16, 0x9910, RZ ;  /* 0x0000991010147816 */ /* 0x000fe200000000ff */
[----:B------:R-:W-:Y:S01]  /*3580*/  IMAD.MOV.U32 R16, RZ, RZ, R18 ;  /* 0x000000ffff107224 */ /* 0x000fe200078e0012 */
[----:B------:R-:W-:Y:S01]  /*3590*/  PRMT R21, R12, 0x9910, RZ ;  /* 0x000099100c157816 */ /* 0x000fe200000000ff */
[----:B------:R-:W-:Y:S01]  /*35a0*/  IMAD R12, R15, 0x7, RZ ;  /* 0x000000070f0c7824 */ /* 0x000fe200078e02ff */
[----:B------:R-:W-:Y:S01]  /*35b0*/  PRMT R22, R17, 0x9910, RZ ;  /* 0x0000991011167816 */ /* 0x000fe200000000ff */
[----:B------:R-:W-:Y:S01]  /*35c0*/  IMAD.MOV.U32 R17, RZ, RZ, R20 ;  /* 0x000000ffff117224 */ /* 0x000fe200078e0014 */
[----:B------:R-:W-:Y:S01]  /*35d0*/  ISETP.NE.AND P6, PT, R57, RZ, PT ;  /* 0x000000ff3900720c */ /* 0x000fe20003fc5270 */
[----:B------:R-:W-:Y:S01]  /*35e0*/  IMAD.MOV.U32 R18, RZ, RZ, R21 ;  /* 0x000000ffff127224 */ /* 0x000fe200078e0015 */
[----:B------:R-:W-:Y:S01]  /*35f0*/  SHF.R.U32.HI R62, RZ, 0x9, R62 ;  /* 0x00000009ff3e7819 */ /* 0x000fe2000001163e */
[----:B------:R-:W-:Y:S01]  /*3600*/  IMAD.MOV.U32 R20, RZ, RZ, R22 ;  /* 0x000000ffff147224 */ /* 0x000fe200078e0016 */
[----:B------:R-:W-:Y:S01]  /*3610*/  ISETP.GT.U32.OR P6, PT, R54, 0x5, P6 ;  /* 0x000000053600780c */ /* 0x000fe200037c4470 */
[----:B------:R-:W-:Y:S01]  /*3620*/  IMAD R15, R16, 0x7, RZ ;  /* 0x00000007100f7824 */ /* 0x000fe200078e02ff */
[----:B------:R-:W-:Y:S01]  /*3630*/  LOP3.LUT R0, R0, 0xffffff7f, RZ, 0xc0, !PT ;  /* 0xffffff7f00007812 */ /* 0x000fe200078ec0ff */
[----:B------:R-:W-:Y:S01]  /*3640*/  IMAD R18, R18, 0x7, RZ ;  /* 0x0000000712127824 */ /* 0x000fe200078e02ff */
[----:B------:R-:W-:Y:S01]  /*3650*/  PRMT R64, R62, 0x9910, RZ ;  /* 0x000099103e407816 */ /* 0x000fe200000000ff */
[----:B------:R-:W-:Y:S01]  /*3660*/  IMAD R20, R20, 0x7, RZ ;  /* 0x0000000714147824 */ /* 0x000fe200078e02ff */
[----:B------:R-:W-:Y:S01]  /*3670*/  ISETP.NE.AND P5, PT, R58, RZ, PT ;  /* 0x000000ff3a00720c */ /* 0x000fe20003fa5270 */
[----:B------:R-:W-:Y:S01]  /*3680*/  IMAD.MOV.U32 R62, RZ, RZ, R63 ;  /* 0x000000ffff3e7224 */ /* 0x000fe200078e003f */
[----:B------:R-:W-:Y:S01]  /*3690*/  @P4 LOP3.LUT R0, R0, 0x80, RZ, 0xfc, !PT ;  /* 0x0000008000004812 */ /* 0x000fe200078efcff */
[----:B------:R-:W-:Y:S01]  /*36a0*/  IMAD.MOV.U32 R63, RZ, RZ, R64 ;  /* 0x000000ffff3f7224 */ /* 0x000fe200078e0040 */
[----:B------:R-:W-:Y:S01]  /*36b0*/  LOP3.LUT R23, R23, 0xff, RZ, 0xc0, !PT ;  /* 0x000000ff17177812 */ /* 0x000fe200078ec0ff */
[----:B------:R-:W-:Y:S01]  /*36c0*/  IMAD R17, R17, 0x7, RZ ;  /* 0x0000000711117824 */ /* 0x000fe200078e02ff */
[----:B------:R-:W-:Y:S01]  /*36d0*/  ISETP.GT.U32.OR P4, PT, R54, 0x5, P5 ;  /* 0x000000053600780c */ /* 0x000fe20002f84470 */
[----:B------:R-:W-:Y:S01]  /*36e0*/  IMAD R62, R62, 0x7, RZ ;  /* 0x000000073e3e7824 */ /* 0x000fe200078e02ff */
[----:B------:R-:W-:Y:S01]  /*36f0*/  LOP3.LUT R16, R15, 0xff, RZ, 0xc0, !PT ;  /* 0x000000ff0f107812 */ /* 0x000fe200078ec0ff */
[----:B------:R-:W-:Y:S01]  /*3700*/  IMAD R63, R63, 0x7, RZ ;  /* 0x000000073f3f7824 */ /* 0x000fe200078e02ff */
[----:B------:R-:W-:Y:S01]  /*3710*/  LOP3.LUT R18, R18, 0xff, RZ, 0xc0, !PT ;  /* 0x000000ff12127812 */ /* 0x000fe200078ec0ff */
[----:B------:R-:W-:Y:S01]  /*3720*/  IMAD.IADD R10, R23, 0x1, R10 ;  /* 0x00000001170a7824 */ /* 0x000fe200078e020a */
[----:B------:R-:W-:Y:S01]  /*3730*/  LOP3.LUT R0, R0, 0xffffffbf, RZ, 0xc0, !PT ;  /* 0xffffffbf00007812 */ /* 0x000fe200078ec0ff */
[----:B------:R-:W-:Y:S01]  /*3740*/  IMAD.IADD R22, R35, 0x1, R24 ;  /* 0x0000000123167824 */ /* 0x000fe200078e0218 */
[----:B------:R-:W-:Y:S01]  /*3750*/  LOP3.LUT R20, R20, 0xff, RZ, 0xc0, !PT ;  /* 0x000000ff14147812 */ /* 0x000fe200078ec0ff */
[----:B------:R-:W-:Y:S01]  /*3760*/  IMAD R23, R24, 0x360, RZ ;  /* 0x0000036018177824 */ /* 0x000fe200078e02ff */
[----:B------:R-:W-:Y:S01]  /*3770*/  PRMT R51, R46, 0x9910, RZ ;  /* 0x000099102e337816 */ /* 0x000fe200000000ff */
[----:B------:R-:W-:Y:S01]  /*3780*/  IMAD.MOV.U32 R46, RZ, RZ, R41 ;  /* 0x000000ffff2e7224 */ /* 0x000fe200078e0029 */
[----:B------:R-:W-:Y:S01]  /*3790*/  @P6 LOP3.LUT R0, R0, 0x40, RZ, 0xfc, !PT ;  /* 0x0000004000006812 */ /* 0x000fe200078efcff */
[----:B------:R-:W-:Y:S01]  /*37a0*/  IMAD.IADD R13, R16, 0x1, R13 ;  /* 0x00000001100d7824 */ /* 0x000fe200078e020d */
[----:B------:R-:W-:Y:S01]  /*37b0*/  LOP3.LUT R12, R12, 0xff, RZ, 0xc0, !PT ;  /* 0x000000ff0c0c7812 */ /* 0x000fe200078ec0ff */
[----:B------:R-:W-:Y:S01]  /*37c0*/  IMAD.IADD R15, R18, 0x1, R27 ;  /* 0x00000001120f7824 */ /* 0x000fe200078e021b */
[----:B------:R-:W-:Y:S01]  /*37d0*/  LOP3.LUT R17, R17, 0xff, RZ, 0xc0, !PT ;  /* 0x000000ff11117812 */ /* 0x000fe200078ec0ff */
[----:B------:R-:W-:Y:S01]  /*37e0*/  IMAD.IADD R24, R35, 0x1, R26 ;  /* 0x0000000123187824 */ /* 0x000fe200078e021a */
[----:B------:R-:W-:Y:S01]  /*37f0*/  ISETP.NE.AND P3, PT, R50, RZ, PT ;  /* 0x000000ff3200720c */ /* 0x000fe20003f65270 */
[----:B------:R-:W-:Y:S01]  /*3800*/  IMAD.IADD R16, R20, 0x1, R29 ;  /* 0x0000000114107824 */ /* 0x000fe200078e021d */
[----:B------:R-:W-:Y:S01]  /*3810*/  ISETP.NE.AND P2, PT, R49, RZ, PT ;  /* 0x000000ff3100720c */ /* 0x000fe20003f45270 */
[----:B------:R-:W-:Y:S01]  /*3820*/  IMAD.IADD R26, R35, 0x1, R28 ;  /* 0x00000001231a7824 */ /* 0x000fe200078e021c */
[----:B------:R-:W-:Y:S01]  /*3830*/  ISETP.NE.AND P1, PT, R48, RZ, PT ;  /* 0x000000ff3000720c */ /* 0x000fe20003f25270 */
[----:B------:R-:W-:Y:S01]  /*3840*/  IMAD R27, R28, 0x360, RZ ;  /* 0x000003601c1b7824 */ /* 0x000fe200078e02ff */
[----:B------:R-:W-:Y:S01]  /*3850*/  ISETP.NE.AND P0, PT, R47, RZ, PT ;  /* 0x000000ff2f00720c */ /* 0x000fe20003f05270 */
[----:B------:R-:W-:Y:S01]  /*3860*/  IMAD.IADD R28, R35, 0x1, R30 ;  /* 0x00000001231c7824 */ /* 0x000fe200078e021e */
[----:B------:R-:W-:Y:S01]  /*3870*/  LOP3.LUT R61, R61, 0xff, RZ, 0xc0, !PT ;  /* 0x000000ff3d3d7812 */ /* 0x000fe200078ec0ff */
[----:B------:R-:W-:Y:S01]  /*3880*/  IMAD R29, R30, 0x360, RZ ;  /* 0x000003601e1d7824 */ /* 0x000fe200078e02ff */
[----:B------:R-:W-:Y:S01]  /*3890*/  LOP3.LUT R62, R62, 0xff, RZ, 0xc0, !PT ;  /* 0x000000ff3e3e7812 */ /* 0x000fe200078ec0ff */
[----:B------:R-:W-:Y:S01]  /*38a0*/  IMAD R46, R46, 0x3, RZ ;  /* 0x000000032e2e7824 */ /* 0x000fe200078e02ff */
[----:B------:R-:W-:Y:S01]  /*38b0*/  LOP3.LUT R63, R63, 0xff, RZ, 0xc0, !PT ;  /* 0x000000ff3f3f7812 */ /* 0x000fe200078ec0ff */
[C---:B------:R-:W-:Y:S01]  /*38c0*/  IMAD.IADD R30, R35.reuse, 0x1, R32 ;  /* 0x00000001231e7824 */ /* 0x040fe200078e0220 */
[----:B------:R-:W-:Y:S01]  /*38d0*/  PRMT R47, R42, 0x9910, RZ ;  /* 0x000099102a2f7816 */ /* 0x000fe200000000ff */
[----:B------:R-:W-:Y:S01]  /*38e0*/  IMAD.IADD R32, R35, 0x1, R34 ;  /* 0x0000000123207824 */ /* 0x000fe200078e0222 */
[----:B------:R-:W-:Y:S01]  /*38f0*/  PRMT R48, R43, 0x9910, RZ ;  /* 0x000099102b307816 */ /* 0x000fe200000000ff */
[----:B------:R-:W-:Y:S01]  /*3900*/  IMAD.IADD R34, R35, 0x1, R36 ;  /* 0x0000000123227824 */ /* 0x000fe200078e0224 */
[----:B------:R-:W-:Y:S01]  /*3910*/  PRMT R49, R44, 0x9910, RZ ;  /* 0x000099102c317816 */ /* 0x000fe200000000ff */
[----:B------:R-:W-:Y:S01]  /*3920*/  IMAD.IADD R12, R12, 0x1, R19 ;  /* 0x000000010c0c7824 */ /* 0x000fe200078e0213 */
[----:B------:R-:W-:Y:S01]  /*3930*/  PRMT R50, R45, 0x9910, RZ ;  /* 0x000099102d327816 */ /* 0x000fe200000000ff */
[----:B------:R-:W-:Y:S01]  /*3940*/  IMAD.MOV.U32 R45, RZ, RZ, R40 ;  /* 0x000000ffff2d7224 */ /* 0x000fe200078e0028 */
[----:B------:R-:W-:Y:S01]  /*3950*/  LOP3.LUT R0, R0, 0xffffffdf, RZ, 0xc0, !PT ;  /* 0xffffffdf00007812 */ /* 0x000fe200078ec0ff */
[----:B------:R-:W-:Y:S01]  /*3960*/  IMAD.IADD R14, R17, 0x1, R14 ;  /* 0x00000001110e7824 */ /* 0x000fe200078e020e */
[----:B------:R-:W-:Y:S01]  /*3970*/  CS2R R18, SRZ ;  /* 0x0000000000127805 */ /* 0x000fe2000001ff00 */
[----:B------:R-:W-:Y:S01]  /*3980*/  IMAD.IADD R35, R35, 0x1, R37 ;  /* 0x0000000123237824 */ /* 0x000fe200078e0225 */
[----:B------:R-:W-:Y:S01]  /*3990*/  CS2R R20, SRZ ;  /* 0x0000000000147805 */ /* 0x000fe2000001ff00 */
[----:B------:R-:W-:Y:S01]  /*39a0*/  IMAD.IADD R4, R61, 0x1, R4 ;  /* 0x000000013d047824 */ /* 0x000fe200078e0204 */
[----:B------:R-:W-:Y:S01]  /*39b0*/  @P4 LOP3.LUT R0, R0, 0x20, RZ, 0xfc, !PT ;  /* 0x0000002000004812 */ /* 0x000fe200078efcff */
[----:B------:R-:W-:Y:S01]  /*39c0*/  IMAD.IADD R5, R62, 0x1, R5 ;  /* 0x000000013e057824 */ /* 0x000fe200078e0205 */
[----:B------:R-:W-:Y:S01]  /*39d0*/  LOP3.LUT R52, R46, 0xffff, RZ, 0xc0, !PT ;  /* 0x0000ffff2e347812 */ /* 0x000fe200078ec0ff */
[----:B------:R-:W-:-:S02]  /*39e0*/  IMAD.IADD R6, R63, 0x1, R6 ;  /* 0x000000013f067824 */ /* 0x000fc400078e0206 */
[----:B------:R-:W-:Y:S02]  /*39f0*/  IMAD.MOV.U32 R17, RZ, RZ, RZ ;  /* 0x000000ffff117224 */ /* 0x000fe400078e00ff */
[----:B------:R-:W-:Y:S02]  /*3a00*/  IMAD R36, R36, 0x360, RZ ;  /* 0x0000036024247824 */ /* 0x000fe400078e02ff */
[----:B------:R-:W-:Y:S02]  /*3a10*/  IMAD R37, R37, 0x360, RZ ;  /* 0x0000036025257824 */ /* 0x000fe400078e02ff */
[----:B------:R-:W-:Y:S02]  /*3a20*/  IMAD R44, R38, 0x3, RZ ;  /* 0x00000003262c7824 */ /* 0x000fe400078e02ff */
[----:B------:R-:W-:Y:S02]  /*3a30*/  IMAD R45, R45, 0x3, RZ ;  /* 0x000000032d2d7824 */ /* 0x000fe400078e02ff */
[----:B------:R-:W-:-:S02]  /*3a40*/  IMAD R47, R47, 0x3, RZ ;  /* 0x000000032f2f7824 */ /* 0x000fc400078e02ff */
[----:B------:R-:W-:Y:S02]  /*3a50*/  IMAD R48, R48, 0x3, RZ ;  /* 0x0000000330307824 */ /* 0x000fe400078e02ff */
[----:B------:R-:W-:Y:S02]  /*3a60*/  IMAD R49, R49, 0x3, RZ ;  /* 0x0000000331317824 */ /* 0x000fe400078e02ff */
[----:B------:R-:W-:Y:S02]  /*3a70*/  IMAD R50, R50, 0x3, RZ ;  /* 0x0000000332327824 */ /* 0x000fe400078e02ff */
[----:B-1----:R-:W-:-:S07]  /*3a80*/  IMAD R51, R51, 0x3, RZ ;  /* 0x0000000333337824 */ /* 0x002fce00078e02ff */
.L_x_58:
[----:B------:R-:W0:Y:S08]  /*3a90*/  S2UR UR5, SR_CgaCtaId ;  /* 0x00000000000579c3 */ /* 0x000e300000008800 */
[----:B------:R-:W-:Y:S01]  /*3aa0*/  BAR.SYNC.DEFER_BLOCKING 0x0 ;  /* 0x0000000000007b1d */ /* 0x000fe20000010000 */
[----:B------:R-:W-:Y:S01]  /*3ab0*/  LOP3.LUT P4, RZ, R0, 0x40000, RZ, 0xc0, !PT ;  /* 0x0004000000ff7812 */ /* 0x000fe2000788c0ff */
[----:B------:R-:W-:-:S02]  /*3ac0*/  IMAD R40, R18, 0x4, R39 ;  /* 0x0000000412287824 */ /* 0x000fc400078e0227 */
[----:B------:R-:W-:Y:S02]  /*3ad0*/  IMAD.MOV.U32 R39, RZ, RZ, 0x188 ;  /* 0x00000188ff277424 */ /* 0x000fe400078e00ff */
[----:B------:R-:W-:Y:S01]  /*3ae0*/  UMOV UR4, 0x400 ;  /* 0x0000040000047882 */ /* 0x000fe20000000000 */
[----:B------:R-:W-:Y:S01]  /*3af0*/  BSSY.RECONVERGENT B0, `(.L_x_0) ;  /* 0x000000f000007945 */ /* 0x000fe20003800200 */
[----:B------:R-:W-:Y:S01]  /*3b00*/  IMAD R40, R40, R39, -0x8 ;  /* 0xfffffff828287424 */ /* 0x000fe200078e0227 */
[----:B0-----:R-:W-:-:S06]  /*3b10*/  ULEA UR6, UR5, UR4, 0x18 ;  /* 0x0000000405067291 */ /* 0x001fcc000f8ec0ff */
[----:B------:R-:W-:Y:S01]  /*3b20*/  LEA R41, R2, UR6, 0x2 ;  /* 0x0000000602297c11 */ /* 0x000fe2000f8e10ff */
[----:B------:R-:W-:Y:S06]  /*3b30*/  @P4 BRA `(.L_x_1) ;  /* 0x0000000000284947 */ /* 0x000fec0003800000 */
[----:B------:R-:W-:Y:S01]  /*3b40*/  LOP3.LUT P4, RZ, R0, 0x80000000, RZ, 0xc0, !PT ;  /* 0x8000000000ff7812 */ /* 0x000fe2000788c0ff */
[----:B------:R-:W-:Y:S01]  /*3b50*/  BSSY.RECONVERGENT B1, `(.L_x_2) ;  /* 0x0000007000017945 */ /* 0x000fe20003800200 */
[----:B------:R-:W-:-:S11]  /*3b60*/  IMAD.MOV.U32 R38, RZ, RZ, RZ ;  /* 0x000000ffff267224 */ /* 0x000fd600078e00ff */
[----:B------:R-:W-:Y:S05]  /*3b70*/  @P4 BRA `(.L_x_3) ;  /* 0x0000000000104947 */ /* 0x000fea0003800000 */
[----:B------:R-:W0:Y:S01]  /*3b80*/  LDC.64 R38, c[0x0][0x380] ;  /* 0x0000e000ff267b82 */ /* 0x000e220000000a00 */
[----:B------:R-:W-:-:S04]  /*3b90*/  IMAD.IADD R43, R3, 0x1, R40 ;  /* 0x00000001032b7824 */ /* 0x000fc800078e0228 */
[----:B0-----:R-:W-:-:S06]  /*3ba0*/  IMAD.WIDE.U32 R38, R43, 0x4, R38 ;  /* 0x000000042b267825 */ /* 0x001fcc00078e0026 */
[----:B------:R0:W5:Y:S02]  /*3bb0*/  LDG.E.CONSTANT R38, desc[UR8][R38.64] ;  /* 0x0000000826267981 */ /* 0x000164000c1e9900 */
.L_x_3:
[----:B------:R-:W-:Y:S05]  /*3bc0*/  BSYNC.RECONVERGENT B1 ;  /* 0x0000000000017941 */ /* 0x000fea0003800200 */
.L_x_2:
[----:B-----5:R1:W-:Y:S02]  /*3bd0*/  STS [R41], R38 ;  /* 0x0000002629007388 */ /* 0x0203e40000000800 */
.L_x_1:
[----:B------:R-:W-:Y:S05]  /*3be0*/  BSYNC.RECONVERGENT B0 ;  /* 0x0000000000007941 */ /* 0x000fea0003800200 */
.L_x_0:
[----:B------:R-:W-:Y:S01]  /*3bf0*/  LOP3.LUT P4, RZ, R0, 0x20000, RZ, 0xc0, !PT ;  /* 0x0002000000ff7812 */ /* 0x000fe2000788c0ff */
[----:B------:R-:W-:-:S12]  /*3c00*/  BSSY.RECONVERGENT B0, `(.L_x_4) ;  /* 0x000000c000007945 */ /* 0x000fd80003800200 */
[----:B------:R-:W-:Y:S05]  /*3c10*/  @P4 BRA `(.L_x_5) ;  /* 0x0000000000284947 */ /* 0x000fea0003800000 */
[----:B------:R-:W-:Y:S01]  /*3c20*/  LOP3.LUT P4, RZ, R0, 0x40000000, RZ, 0xc0, !PT ;  /* 0x4000000000ff7812 */ /* 0x000fe2000788c0ff */
[----:B------:R-:W-:Y:S01]  /*3c30*/  BSSY.RECONVERGENT B1, `(.L_x_6) ;  /* 0x0000007000017945 */ /* 0x000fe20003800200 */
[----:B-1----:R-:W-:-:S11]  /*3c40*/  IMAD.MOV.U32 R38, RZ, RZ, RZ ;  /* 0x000000ffff267224 */ /* 0x002fd600078e00ff */
[----:B------:R-:W-:Y:S05]  /*3c50*/  @P4 BRA `(.L_x_7) ;  /* 0x0000000000104947 */ /* 0x000fea0003800000 */
[----:B0-----:R-:W0:Y:S01]  /*3c60*/  LDC.64 R38, c[0x0][0x380] ;  /* 0x0000e000ff267b82 */ /* 0x001e220000000a00 */
[----:B------:R-:W-:-:S04]  /*3c70*/  IMAD.IADD R43, R4, 0x1, R40 ;  /* 0x00000001042b7824 */ /* 0x000fc800078e0228 */
[----:B0-----:R-:W-:-:S06]  /*3c80*/  IMAD.WIDE.U32 R38, R43, 0x4, R38 ;  /* 0x000000042b267825 */ /* 0x001fcc00078e0026 */
[----:B------:R1:W5:Y:S02]  /*3c90*/  LDG.E.CONSTANT R38, desc[UR8][R38.64] ;  /* 0x0000000826267981 */ /* 0x000364000c1e9900 */
.L_x_7:
[----:B------:R-:W-:Y:S05]  /*3ca0*/  BSYNC.RECONVERGENT B1 ;  /* 0x0000000000017941 */ /* 0x000fea0003800200 */
.L_x_6:
[----:B-----5:R2:W-:Y:S02]  /*3cb0*/  STS [R41+0x4], R38 ;  /* 0x0000042629007388 */ /* 0x0205e40000000800 */
.L_x_5:
[----:B------:R-:W-:Y:S05]  /*3cc0*/  BSYNC.RECONVERGENT B0 ;  /* 0x0000000000007941 */ /* 0x000fea0003800200 */
.L_x_4:
[----:B------:R-:W-:Y:S01]  /*3cd0*/  LOP3.LUT P4, RZ, R0, 0x10000, RZ, 0xc0, !PT ;  /* 0x0001000000ff7812 */ /* 0x000fe2000788c0ff */
[----:B------:R-:W-:-:S12]  /*3ce0*/  BSSY.RECONVERGENT B0, `(.L_x_8) ;  /* 0x000000c000007945 */ /* 0x000fd80003800200 */
[----:B------:R-:W-:Y:S05]  /*3cf0*/  @P4 BRA `(.L_x_9) ;  /* 0x0000000000284947 */ /* 0x000fea0003800000 */
[----:B------:R-:W-:Y:S01]  /*3d00*/  LOP3.LUT P4, RZ, R0, 0x20000000, RZ, 0xc0, !PT ;  /* 0x2000000000ff7812 */ /* 0x000fe2000788c0ff */
[----:B------:R-:W-:Y:S01]  /*3d10*/  BSSY.RECONVERGENT B1, `(.L_x_10) ;  /* 0x0000007000017945 */ /* 0x000fe20003800200 */
[----:B-12---:R-:W-:-:S11]  /*3d20*/  IMAD.MOV.U32 R38, RZ, RZ, RZ ;  /* 0x000000ffff267224 */ /* 0x006fd600078e00ff */
[----:B------:R-:W-:Y:S05]  /*3d30*/  @P4 BRA `(.L_x_11) ;  /* 0x0000000000104947 */ /* 0x000fea0003800000 */
[----:B0-----:R-:W0:Y:S01]  /*3d40*/  LDC.64 R38, c[0x0][0x380] ;  /* 0x0000e000ff267b82 */ /* 0x001e220000000a00 */
[----:B------:R-:W-:-:S04]  /*3d50*/  IMAD.IADD R43, R5, 0x1, R40 ;  /* 0x00000001052b7824 */ /* 0x000fc800078e0228 */
[----:B0-----:R-:W-:-:S06]  /*3d60*/  IMAD.WIDE.U32 R38, R43, 0x4, R38 ;  /* 0x000000042b267825 */ /* 0x001fcc00078e0026 */
[----:B------:R1:W5:Y:S02]  /*3d70*/  LDG.E.CONSTANT R38, desc[UR8][R38.64] ;  /* 0x0000000826267981 */ /* 0x000364000c1e9900 */
.L_x_11:
[----:B------:R-:W-:Y:S05]  /*3d80*/  BSYNC.RECONVERGENT B1 ;  /* 0x0000000000017941 */ /* 0x000fea0003800200 */
.L_x_10:
[----:B-----5:R3:W-:Y:S02]  /*3d90*/  STS [R41+0x8], R38 ;  /* 0x0000082629007388 */ /* 0x0207e40000000800 */
.L_x_9:
[----:B------:R-:W-:Y:S05]  /*3da0*/  BSYNC.RECONVERGENT B0 ;  /* 0x0000000000007941 */ /* 0x000fea0003800200 */
.L_x_8:
[----:B------:R-:W-:Y:S01]  /*3db0*/  LOP3.LUT P4, RZ, R0, 0x8000, RZ, 0xc0, !PT ;  /* 0x0000800000ff7812 */ /* 0x000fe2000788c0ff */
[----:B------:R-:W-:-:S12]  /*3dc0*/  BSSY.RECONVERGENT B0, `(.L_x_12) ;  /* 0x000000c000007945 */ /* 0x000fd80003800200 */
[----:B------:R-:W-:Y:S05]  /*3dd0*/  @P4 BRA `(.L_x_13) ;  /* 0x0000000000284947 */ /* 0x000fea0003800000 */
[----:B------:R-:W-:Y:S01]  /*3de0*/  LOP3.LUT P4, RZ, R0, 0x10000000, RZ, 0xc0, !PT ;  /* 0x1000000000ff7812 */ /* 0x000fe2000788c0ff */
[----:B------:R-:W-:Y:S01]  /*3df0*/  BSSY.RECONVERGENT B1, `(.L_x_14) ;  /* 0x0000007000017945 */ /* 0x000fe20003800200 */
[----:B-123--:R-:W-:-:S11]  /*3e00*/  IMAD.MOV.U32 R38, RZ, RZ, RZ ;  /* 0x000000ffff267224 */ /* 0x00efd600078e00ff */
[----:B------:R-:W-:Y:S05]  /*3e10*/  @P4 BRA `(.L_x_15) ;  /* 0x0000000000104947 */ /* 0x000fea0003800000 */
[----:B0-----:R-:W0:Y:S01]  /*3e20*/  LDC.64 R38, c[0x0][0x380] ;  /* 0x0000e000ff267b82 */ /* 0x001e220000000a00 */
[----:B------:R-:W-:-:S04]  /*3e30*/  IMAD.IADD R43, R6, 0x1, R40 ;  /* 0x00000001062b7824 */ /* 0x000fc800078e0228 */
[----:B0-----:R-:W-:-:S06]  /*3e40*/  IMAD.WIDE.U32 R38, R43, 0x4, R38 ;  /* 0x000000042b267825 */ /* 0x001fcc00078e0026 */
[----:B------:R1:W5:Y:S02]  /*3e50*/  LDG.E.CONSTANT R38, desc[UR8][R38.64] ;  /* 0x0000000826267981 */ /* 0x000364000c1e9900 */
.L_x_15:
[----:B------:R-:W-:Y:S05]  /*3e60*/  BSYNC.RECONVERGENT B1 ;  /* 0x0000000000017941 */ /* 0x000fea0003800200 */
.L_x_14:
[----:B-----5:R4:W-:Y:S02]  /*3e70*/  STS [R41+0xc], R38 ;  /* 0x00000c2629007388 */ /* 0x0209e40000000800 */
.L_x_13:
[----:B------:R-:W-:Y:S05]  /*3e80*/  BSYNC.RECONVERGENT B0 ;  /* 0x0000000000007941 */ /* 0x000fea0003800200 */
.L_x_12:
[----:B------:R-:W-:Y:S01]  /*3e90*/  LOP3.LUT P4, RZ, R0, 0x4000, RZ, 0xc0, !PT ;  /* 0x0000400000ff7812 */ /* 0x000fe2000788c0ff */
[----:B------:R-:W-:-:S12]  /*3ea0*/  BSSY.RECONVERGENT B0, `(.L_x_16) ;  /* 0x000000c000007945 */ /* 0x000fd80003800200 */
[----:B------:R-:W-:Y:S05]  /*3eb0*/  @P4 BRA `(.L_x_17) ;  /* 0x0000000000284947 */ /* 0x000fea0003800000 */
[----:B------:R-:W-:Y:S01]  /*3ec0*/  LOP3.LUT P4, RZ, R0, 0x8000000, RZ, 0xc0, !PT ;  /* 0x0800000000ff7812 */ /* 0x000fe2000788c0ff */
[----:B------:R-:W-:Y:S01]  /*3ed0*/  BSSY.RECONVERGENT B1, `(.L_x_18) ;  /* 0x0000007000017945 */ /* 0x000fe20003800200 */
[----:B-1234-:R-:W-:-:S11]  /*3ee0*/  IMAD.MOV.U32 R38, RZ, RZ, RZ ;  /* 0x000000ffff267224 */ /* 0x01efd600078e00ff */
[----:B------:R-:W-:Y:S05]  /*3ef0*/  @P4 BRA `(.L_x_19) ;  /* 0x0000000000104947 */ /* 0x000fea0003800000 */
[----:B0-----:R-:W0:Y:S01]  /*3f00*/  LDC.64 R38, c[0x0][0x380] ;  /* 0x0000e000ff267b82 */ /* 0x001e220000000a00 */
[----:B------:R-:W-:-:S04]  /*3f10*/  IMAD.IADD R43, R7, 0x1, R40 ;  /* 0x00000001072b7824 */ /* 0x000fc800078e0228 */
[----:B0-----:R-:W-:-:S06]  /*3f20*/  IMAD.WIDE.U32 R38, R43, 0x4, R38 ;  /* 0x000000042b267825 */ /* 0x001fcc00078e0026 */
[----:B------:R1:W5:Y:S02]  /*3f30*/  LDG.E.CONSTANT R38, desc[UR8][R38.64] ;  /* 0x0000000826267981 */ /* 0x000364000c1e9900 */
.L_x_19:
[----:B------:R-:W-:Y:S05]  /*3f40*/  BSYNC.RECONVERGENT B1 ;  /* 0x0000000000017941 */ /* 0x000fea0003800200 */
.L_x_18:
[----:B-----5:R2:W-:Y:S02]  /*3f50*/  STS [R41+0x10], R38 ;  /* 0x0000102629007388 */ /* 0x0205e40000000800 */
.L_x_17:
[----:B------:R-:W-:Y:S05]  /*3f60*/  BSYNC.RECONVERGENT B0 ;  /* 0x0000000000007941 */ /* 0x000fea0003800200 */
.L_x_16:
        /* <DEDUP_REMOVED lines=11> */
.L_x_23:
[----:B------:R-:W-:Y:S05]  /*4020*/  BSYNC.RECONVERGENT B1 ;  /* 0x0000000000017941 */ /* 0x000fea0003800200 */
.L_x_22:
[----:B-----5:R2:W-:Y:S02]  /*4030*/  STS [R41+0x14], R38 ;  /* 0x0000142629007388 */ /* 0x0205e40000000800 */
.L_x_21:
[----:B------:R-:W-:Y:S05]  /*4040*/  BSYNC.RECONVERGENT B0 ;  /* 0x0000000000007941 */ /* 0x000fea0003800200 */
.L_x_20:
        /* <DEDUP_REMOVED lines=11> */
.L_x_27:
[----:B------:R-:W-:Y:S05]  /*4100*/  BSYNC.RECONVERGENT B1 ;  /* 0x0000000000017941 */ /* 0x000fea0003800200 */
.L_x_26:
[----:B-----5:R2:W-:Y:S02]  /*4110*/  STS [R41+0x18], R38 ;  /* 0x0000182629007388 */ /* 0x0205e40000000800 */
.L_x_25:
[----:B------:R-:W-:Y:S05]  /*4120*/  BSYNC.RECONVERGENT B0 ;  /* 0x0000000000007941 */ /* 0x000fea0003800200 */
.L_x_24:
        /* <DEDUP_REMOVED lines=11> */
.L_x_31:
[----:B------:R-:W-:Y:S05]  /*41e0*/  BSYNC.RECONVERGENT B1 ;  /* 0x0000000000017941 */ /* 0x000fea0003800200 */
.L_x_30:
[----:B-----5:R2:W-:Y:S02]  /*41f0*/  STS [R41+0x1c], R38 ;  /* 0x00001c2629007388 */ /* 0x0205e40000000800 */
.L_x_29:
[----:B------:R-:W-:Y:S05]  /*4200*/  BSYNC.RECONVERGENT B0 ;  /* 0x0000000000007941 */ /* 0x000fea0003800200 */
.L_x_28:
        /* <DEDUP_REMOVED lines=11> */
.L_x_35:
[----:B------:R-:W-:Y:S05]  /*42c0*/  BSYNC.RECONVERGENT B1 ;  /* 0x0000000000017941 */ /* 0x000fea0003800200 */
.L_x_34:
[----:B-----5:R2:W-:Y:S02]  /*42d0*/  STS [R41+0x20], R38 ;  /* 0x0000202629007388 */ /* 0x0205e40000000800 */
.L_x_33:
[----:B------:R-:W-:Y:S05]  /*42e0*/  BSYNC.RECONVERGENT B0 ;  /* 0x0000000000007941 */ /* 0x000fea0003800200 */
.L_x_32:
        /* <DEDUP_REMOVED lines=11> */
.L_x_39:
[----:B------:R-:W-:Y:S05]  /*43a0*/  BSYNC.RECONVERGENT B1 ;  /* 0x0000000000017941 */ /* 0x000fea0003800200 */
.L_x_38:
[----:B-----5:R2:W-:Y:S02]  /*43b0*/  STS [R41+0x24], R38 ;  /* 0x0000242629007388 */ /* 0x0205e40000000800 */
.L_x_37:
[----:B------:R-:W-:Y:S05]  /*43c0*/  BSYNC.RECONVERGENT B0 ;  /* 0x0000000000007941 */ /* 0x000fea0003800200 */
.L_x_36:
        /* <DEDUP_REMOVED lines=11> */
.L_x_43:
[----:B------:R-:W-:Y:S05]  /*4480*/  BSYNC.RECONVERGENT B1 ;  /* 0x0000000000017941 */ /* 0x000fea0003800200 */
.L_x_42:
[----:B-----5:R2:W-:Y:S02]  /*4490*/  STS [R41+0x28], R38 ;  /* 0x0000282629007388 */ /* 0x0205e40000000800 */
.L_x_41:
[----:B------:R-:W-:Y:S05]  /*44a0*/  BSYNC.RECONVERGENT B0 ;  /* 0x0000000000007941 */ /* 0x000fea0003800200 */
.L_x_40:
        /* <DEDUP_REMOVED lines=11> */
.L_x_47:
[----:B------:R-:W-:Y:S05]  /*4560*/  BSYNC.RECONVERGENT B1 ;  /* 0x0000000000017941 */ /* 0x000fea0003800200 */
.L_x_46:
[----:B-----5:R2:W-:Y:S02]  /*4570*/  STS [R41+0x2c], R38 ;  /* 0x00002c2629007388 */ /* 0x0205e40000000800 */
.L_x_45:
[----:B------:R-:W-:Y:S05]  /*4580*/  BSYNC.RECONVERGENT B0 ;  /* 0x0000000000007941 */ /* 0x000fea0003800200 */
.L_x_44:
        /* <DEDUP_REMOVED lines=11> */
.L_x_51:
[----:B------:R-:W-:Y:S05]  /*4640*/  BSYNC.RECONVERGENT B1 ;  /* 0x0000000000017941 */ /* 0x000fea0003800200 */
.L_x_50:
[----:B-----5:R2:W-:Y:S02]  /*4650*/  STS [R41+0x30], R38 ;  /* 0x0000302629007388 */ /* 0x0205e40000000800 */
.L_x_49:
[----:B------:R-:W-:Y:S05]  /*4660*/  BSYNC.RECONVERGENT B0 ;  /* 0x0000000000007941 */ /* 0x000fea0003800200 */
.L_x_48:
        /* <DEDUP_REMOVED lines=11> */
.L_x_55:
[----:B------:R-:W-:Y:S05]  /*4720*/  BSYNC.RECONVERGENT B1 ;  /* 0x0000000000017941 */ /* 0x000fea0003800200 */
.L_x_54:
[----:B-----5:R2:W-:Y:S02]  /*4730*/  STS [R41+0x34], R38 ;  /* 0x0000342629007388 */ /* 0x0205e40000000800 */
.L_x_53:
[----:B------:R-:W-:Y:S05]  /*4740*/  BSYNC.RECONVERGENT B0 ;  /* 0x0000000000007941 */ /* 0x000fea0003800200 */
.L_x_52:
[----:B------:R-:W5:Y:S01]  /*4750*/  S2R R56, SR_TID.Z ;  /* 0x0000000000387919 */ /* 0x000f620000002300 */
[----:B-1234-:R-:W-:Y:S01]  /*4760*/  IMAD R38, R54, 0x18, RZ ;  /* 0x0000001836267824 */ /* 0x01efe200078e02ff */
[----:B------:R-:W-:Y:S01]  /*4770*/  LOP3.LUT R57, R47, 0xffff, RZ, 0xc0, !PT ;  /* 0x0000ffff2f397812 */ /* 0x000fe200078ec0ff */
[----:B------:R-:W1:Y:S01]  /*4780*/  LDCU.64 UR6, c[0x0][0x388] ;  /* 0x00007100ff0677ac */ /* 0x000e620008000a00 */
[----:B0-----:R-:W5:Y:S01]  /*4790*/  S2R R39, SR_CTAID.Z ;  /* 0x0000000000277919 */ /* 0x001f620000002700 */
[----:B------:R-:W-:Y:S01]  /*47a0*/  IMAD R55, R55, 0xa5, R38 ;  /* 0x000000a537377824 */ /* 0x000fe200078e0226 */
[----:B------:R-:W-:Y:S02]  /*47b0*/  LOP3.LUT P6, RZ, R0, 0x2, RZ, 0xc0, !PT ;  /* 0x0000000200ff7812 */ /* 0x000fe400078cc0ff */
[----:B------:R-:W-:Y:S02]  /*47c0*/  LOP3.LUT R62, R45, 0xffff, RZ, 0xc0, !PT ;  /* 0x0000ffff2d3e7812 */ /* 0x000fe400078ec0ff */
[----:B------:R-:W-:-:S02]  /*47d0*/  P2R R64, PR, RZ, 0x8 ;  /* 0x00000008ff407803 */ /* 0x000fc40000000000 */
[----:B------:R-:W-:Y:S01]  /*47e0*/  LOP3.LUT P3, RZ, R0, 0x4, RZ, 0xc0, !PT ;  /* 0x0000000400ff7812 */ /* 0x000fe2000786c0ff */
[----:B-----5:R-:W-:Y:S02]  /*47f0*/  IMAD R39, R39, 0x4, R56 ;  /* 0x0000000427277824 */ /* 0x020fe400078e0238 */
[----:B------:R-:W-:Y:S02]  /*4800*/  IMAD R56, R56, 0x480, R55 ;  /* 0x0000048038387824 */ /* 0x000fe400078e0237 */
[----:B------:R-:W-:-:S04]  /*4810*/  IMAD R39, R39, 0xc, R18 ;  /* 0x0000000c27277824 */ /* 0x000fc800078e0212 */
[----:B------:R-:W-:-:S05]  /*4820*/  IMAD R58, R39, 0x120, RZ ;  /* 0x00000120273a7824 */ /* 0x000fca00078e02ff */
[----:B------:R-:W-:-:S04]  /*4830*/  IADD3 R60, P4, P5, R58, R29, R57 ;  /* 0x0000001d3a3c7210 */ /* 0x000fc80007d9e039 */
[----:B------:R-:W-:Y:S02]  /*4840*/  IADD3.X R59, PT, PT, RZ, RZ, RZ, P4, P5 ;  /* 0x000000ffff3b7210 */ /* 0x000fe400027ea4ff */
[----:B------:R-:W-:-:S04]  /*4850*/  ISETP.GT.U32.OR P4, PT, R56, 0x11f9, P6 ;  /* 0x000011f93800780c */ /* 0x000fc80003784470 */
[----:B------:R-:W-:-:S04]  /*4860*/  ISETP.GT.U32.OR P4, PT, R55, 0x479, P4 ;  /* 0x000004793700780c */ /* 0x000fc80002784470 */
[----:B------:R-:W-:-:S04]  /*4870*/  ISETP.GT.U32.OR P4, PT, R54, 0x6, P4 ;  /* 0x000000063600780c */ /* 0x000fc80002784470 */
[----:B------:R-:W-:-:S13]  /*4880*/  ISETP.GT.U32.OR P4, PT, R26, 0x3f, P4 ;  /* 0x0000003f1a00780c */ /* 0x000fda0002784470 */
[----:B------:R-:W-:-:S04]  /*4890*/  @!P4 LOP3.LUT R52, R46, 0xffff, RZ, 0xc0, !PT ;  /* 0x0000ffff2e34c812 */ /* 0x000fc800078ec0ff */
[----:B------:R-:W-:-:S04]  /*48a0*/  IADD3 R40, P5, P6, R58, R27, R52 ;  /* 0x0000001b3a287210 */ /* 0x000fc80007ebe034 */
[----:B------:R-:W-:Y:S02]  /*48b0*/  IADD3.X R61, PT, PT, RZ, RZ, RZ, P5, P6 ;  /* 0x000000ffff3d7210 */ /* 0x000fe40002fec4ff */
[----:B------:R-:W-:-:S05]  /*48c0*/  IADD3 R39, P5, PT, R25, R62, RZ ;  /* 0x0000003e19277210 */ /* 0x000fca0007fbe0ff */
[----:B------:R-:W-:Y:S01]  /*48d0*/  IMAD.X R41, RZ, RZ, RZ, P5 ;  /* 0x000000ffff297224 */ /* 0x000fe200028e06ff */
[----:B------:R-:W-:-:S05]  /*48e0*/  IADD3 R38, P5, PT, R58, R39, RZ ;  /* 0x000000273a267210 */ /* 0x000fca0007fbe0ff */
[----:B------:R-:W-:Y:S01]  /*48f0*/  IMAD.X R39, RZ, RZ, R41, P5 ;  /* 0x000000ffff277224 */ /* 0x000fe200028e0629 */
[----:B-1----:R-:W-:-:S04]  /*4900*/  LEA R42, P5, R38, UR6, 0x2 ;  /* 0x00000006262a7c11 */ /* 0x002fc8000f8a10ff */
[----:B------:R-:W-:Y:S02]  /*4910*/  LEA.HI.X R43, R38, UR7, R39, 0x2, P5 ;  /* 0x00000007262b7c11 */ /* 0x000fe4000a8f1427 */
[----:B------:R-:W-:-:S04]  /*4920*/  ISETP.GT.U32.OR P5, PT, R56, 0x11fc, P3 ;  /* 0x000011fc3800780c */ /* 0x000fc80001fa4470 */
[----:B------:R-:W-:-:S04]  /*4930*/  ISETP.GT.U32.OR P5, PT, R55, 0x47c, P5 ;  /* 0x0000047c3700780c */ /* 0x000fc80002fa4470 */
[----:B------:R-:W-:-:S04]  /*4940*/  ISETP.GT.U32.OR P5, PT, R54, 0x6, P5 ;  /* 0x000000063600780c */ /* 0x000fc80002fa4470 */
[----:B------:R-:W-:-:S13]  /*4950*/  ISETP.GT.U32.OR P5, PT, R24, 0x3f, P5 ;  /* 0x0000003f1800780c */ /* 0x000fda0002fa4470 */
[----:B------:R-:W0:Y:S01]  /*4960*/  @!P5 LDC.64 R38, c[0x0][0x388] ;  /* 0x0000e200ff26db82 */ /* 0x000e220000000a00 */
[----:B------:R-:W-:-:S05]  /*4970*/  @!P5 IADD3 R41, PT, PT, R58, R25, R62 ;  /* 0x000000193a29d210 */ /* 0x000fca0007ffe03e */
[----:B0-----:R-:W-:-:S06]  /*4980*/  @!P5 IMAD.WIDE.U32 R38, R41, 0x4, R38 ;  /* 0x000000042926d825 */ /* 0x001fcc00078e0026 */
[----:B------:R-:W2:Y:S01]  /*4990*/  @!P5 LDG.E.CONSTANT R38, desc[UR8][R38.64] ;  /* 0x000000082626d981 */ /* 0x000ea2000c1e9900 */
[----:B------:R-:W-:-:S04]  /*49a0*/  UIADD3 UR4, UPT, UPT, UR4, 0x2880, URZ ;  /* 0x0000288004047890 */ /* 0x000fc8000fffe0ff */
[----:B------:R-:W-:-:S06]  /*49b0*/  ULEA UR4, UR5, UR4, 0x18 ;  /* 0x0000000405047291 */ /* 0x000fcc000f8ec0ff */
[----:B------:R-:W-:-:S05]  /*49c0*/  LEA R53, R56, UR4, 0x2 ;  /* 0x0000000438357c11 */ /* 0x000fca000f8e10ff */
[----:B--2---:R0:W-:Y:S01]  /*49d0*/  @!P5 STS [R53+0xc], R38 ;  /* 0x00000c263500d388 */ /* 0x0041e20000000800 */
[----:B------:R-:W-:-:S04]  /*49e0*/  ISETP.GT.U32.OR P5, PT, R56, 0x11fb, P3 ;  /* 0x000011fb3800780c */ /* 0x000fc80001fa4470 */
[----:B------:R-:W-:-:S04]  /*49f0*/  ISETP.GT.U32.OR P5, PT, R55, 0x47b, P5 ;  /* 0x0000047b3700780c */ /* 0x000fc80002fa4470 */
[----:B------:R-:W-:-:S04]  /*4a00*/  ISETP.GT.U32.OR P5, PT, R54, 0x6, P5 ;  /* 0x000000063600780c */ /* 0x000fc80002fa4470 */
[----:B------:R-:W-:-:S13]  /*4a10*/  ISETP.GT.U32.OR P5, PT, R24, 0x3f, P5 ;  /* 0x0000003f1800780c */ /* 0x000fda0002fa4470 */
[----:B------:R-:W2:Y:S04]  /*4a20*/  @!P5 LDG.E.CONSTANT R62, desc[UR8][R42.64+0x4] ;  /* 0x000004082a3ed981 */ /* 0x000ea8000c1e9900 */
[----:B--2---:R1:W-:Y:S01]  /*4a30*/  @!P5 STS [R53+0x10], R62 ;  /* 0x0000103e3500d388 */ /* 0x0043e20000000800 */
[----:B------:R-:W-:Y:S02]  /*4a40*/  ISETP.GT.U32.OR P5, PT, R56, 0x11fa, P3 ;  /* 0x000011fa3800780c */ /* 0x000fe40001fa4470 */
[----:B------:R-:W-:Y:S02]  /*4a50*/  LOP3.LUT P3, RZ, R0, 0x1, RZ, 0xc0, !PT ;  /* 0x0000000100ff7812 */ /* 0x000fe4000786c0ff */
[----:B------:R-:W-:-:S04]  /*4a60*/  ISETP.GT.U32.OR P5, PT, R55, 0x47a, P5 ;  /* 0x0000047a3700780c */ /* 0x000fc80002fa4470 */
[----:B------:R-:W-:-:S04]  /*4a70*/  ISETP.GT.U32.OR P5, PT, R54, 0x6, P5 ;  /* 0x000000063600780c */ /* 0x000fc80002fa4470 */
[----:B------:R-:W-:-:S13]  /*4a80*/  ISETP.GT.U32.OR P5, PT, R24, 0x3f, P5 ;  /* 0x0000003f1800780c */ /* 0x000fda0002fa4470 */
[----:B------:R-:W2:Y:S04]  /*4a90*/  @!P5 LDG.E.CONSTANT R66, desc[UR8][R42.64+0x8] ;  /* 0x000008082a42d981 */ /* 0x000ea8000c1e9900 */
[----:B--2---:R2:W-:Y:S01]  /*4aa0*/  @!P5 STS [R53+0x14], R66 ;  /* 0x000014423500d388 */ /* 0x0045e20000000800 */
[----:B0-----:R-:W-:-:S04]  /*4ab0*/  LEA R38, P5, R40, UR6, 0x2 ;  /* 0x0000000628267c11 */ /* 0x001fc8000f8a10ff */
[----:B------:R-:W-:Y:S02]  /*4ac0*/  LEA.HI.X R39, R40, UR7, R61, 0x2, P5 ;  /* 0x0000000728277c11 */ /* 0x000fe4000a8f143d */
[----:B------:R-:W0:Y:S01]  /*4ad0*/  @!P4 LDC.64 R40, c[0x0][0x388] ;  /* 0x0000e200ff28cb82 */ /* 0x000e220000000a00 */
[----:B------:R-:W-:-:S05]  /*4ae0*/  @!P4 IADD3 R61, PT, PT, R58, R27, R52 ;  /* 0x0000001b3a3dc210 */ /* 0x000fca0007ffe034 */
[----:B0-----:R-:W-:Y:S01]  /*4af0*/  @!P4 IMAD.WIDE.U32 R40, R61, 0x4, R40 ;  /* 0x000000043d28c825 */ /* 0x001fe200078e0028 */
[----:B------:R-:W-:-:S04]  /*4b00*/  LOP3.LUT R61, R48, 0xffff, RZ, 0xc0, !PT ;  /* 0x0000ffff303d7812 */ /* 0x000fc800078ec0ff */
[----:B------:R-:W-:Y:S01]  /*4b10*/  IADD3 R63, P5, P6, R58, R31, R61 ;  /* 0x0000001f3a3f7210 */ /* 0x000fe20007ebe03d */
[----:B------:R-:W3:Y:S03]  /*4b20*/  @!P4 LDG.E.CONSTANT R40, desc[UR8][R40.64] ;  /* 0x000000082828c981 */ /* 0x000ee6000c1e9900 */
[----:B-1----:R-:W-:Y:S02]  /*4b30*/  IADD3.X R62, PT, PT, RZ, RZ, RZ, P5, P6 ;  /* 0x000000ffff3e7210 */ /* 0x002fe40002fec4ff */
[----:B------:R-:W-:Y:S01]  /*4b40*/  LOP3.LUT P6, RZ, R0, 0x2, RZ, 0xc0, !PT ;  /* 0x0000000200ff7812 */ /* 0x000fe200078cc0ff */
[----:B---3--:R0:W-:Y:S03]  /*4b50*/  @!P4 STS [R53+0x18], R40 ;  /* 0x000018283500c388 */ /* 0x0081e60000000800 */
[----:B------:R-:W-:-:S04]  /*4b60*/  ISETP.GT.U32.OR P4, PT, R56, 0x11f8, P6 ;  /* 0x000011f83800780c */ /* 0x000fc80003784470 */
[----:B------:R-:W-:-:S04]  /*4b70*/  ISETP.GT.U32.OR P4, PT, R55, 0x478, P4 ;  /* 0x000004783700780c */ /* 0x000fc80002784470 */
[----:B------:R-:W-:-:S04]  /*4b80*/  ISETP.GT.U32.OR P4, PT, R54, 0x6, P4 ;  /* 0x000000063600780c */ /* 0x000fc80002784470 */
[----:B------:R-:W-:-:S13]  /*4b90*/  ISETP.GT.U32.OR P4, PT, R26, 0x3f, P4 ;  /* 0x0000003f1a00780c */ /* 0x000fda0002784470 */
[----:B------:R-:W3:Y:S04]  /*4ba0*/  @!P4 LDG.E.CONSTANT R42, desc[UR8][R38.64+0x4] ;  /* 0x00000408262ac981 */ /* 0x000ee8000c1e9900 */
[----:B---3--:R1:W-:Y:S01]  /*4bb0*/  @!P4 STS [R53+0x1c], R42 ;  /* 0x00001c2a3500c388 */ /* 0x0083e20000000800 */
[----:B------:R-:W-:-:S04]  /*4bc0*/  ISETP.GT.U32.OR P4, PT, R56, 0x11f7, P6 ;  /* 0x000011f73800780c */ /* 0x000fc80003784470 */
[----:B------:R-:W-:-:S04]  /*4bd0*/  ISETP.GT.U32.OR P4, PT, R55, 0x477, P4 ;  /* 0x000004773700780c */ /* 0x000fc80002784470 */
[----:B------:R-:W-:-:S04]  /*4be0*/  ISETP.GT.U32.OR P4, PT, R54, 0x6, P4 ;  /* 0x000000063600780c */ /* 0x000fc80002784470 */
[----:B------:R-:W-:-:S13]  /*4bf0*/  ISETP.GT.U32.OR P4, PT, R26, 0x3f, P4 ;  /* 0x0000003f1a00780c */ /* 0x000fda0002784470 */
[----:B--2---:R-:W2:Y:S04]  /*4c00*/  @!P4 LDG.E.CONSTANT R66, desc[UR8][R38.64+0x8] ;  /* 0x000008082642c981 */ /* 0x004ea8000c1e9900 */
[----:B--2---:R2:W-:Y:S01]  /*4c10*/  @!P4 STS [R53+0x20], R66 ;  /* 0x000020423500c388 */ /* 0x0045e20000000800 */
[----:B0-----:R-:W-:-:S04]  /*4c20*/  LEA R40, P4, R60, UR6, 0x2 ;  /* 0x000000063c287c11 */ /* 0x001fc8000f8810ff */
[----:B------:R-:W-:Y:S02]  /*4c30*/  LEA.HI.X R41, R60, UR7, R59, 0x2, P4 ;  /* 0x000000073c297c11 */ /* 0x000fe4000a0f143b */
[----:B------:R-:W-:-:S04]  /*4c40*/  ISETP.GT.U32.OR P4, PT, R56, 0x11f6, P3 ;  /* 0x000011f63800780c */ /* 0x000fc80001f84470 */
[----:B------:R-:W-:-:S04]  /*4c50*/  ISETP.GT.U32.OR P4, PT, R55, 0x476, P4 ;  /* 0x000004763700780c */ /* 0x000fc80002784470 */
[----:B------:R-:W-:-:S04]  /*4c60*/  ISETP.GT.U32.OR P4, PT, R54, 0x6, P4 ;  /* 0x000000063600780c */ /* 0x000fc80002784470 */
[----:B------:R-:W-:-:S13]  /*4c70*/  ISETP.GT.U32.OR P4, PT, R28, 0x3f, P4 ;  /* 0x0000003f1c00780c */ /* 0x000fda0002784470 */
[----:B-1----:R-:W0:Y:S01]  /*4c80*/  @!P4 LDC.64 R42, c[0x0][0x388] ;  /* 0x0000e200ff2acb82 */ /* 0x002e220000000a00 */
[----:B------:R-:W-:-:S05]  /*4c90*/  @!P4 IADD3 R57, PT, PT, R58, R29, R57 ;  /* 0x0000001d3a39c210 */ /* 0x000fca0007ffe039 */
[----:B0-----:R-:W-:-:S06]  /*4ca0*/  @!P4 IMAD.WIDE.U32 R42, R57, 0x4, R42 ;  /* 0x00000004392ac825 */ /* 0x001fcc00078e002a */
[----:B------:R-:W3:Y:S04]  /*4cb0*/  @!P4 LDG.E.CONSTANT R42, desc[UR8][R42.64] ;  /* 0x000000082a2ac981 */ /* 0x000ee8000c1e9900 */
[----:B---3--:R0:W-:Y:S01]  /*4cc0*/  @!P4 STS [R53+0x24], R42 ;  /* 0x0000242a3500c388 */ /* 0x0081e20000000800 */
[----:B------:R-:W-:-:S04]  /*4cd0*/  ISETP.GT.U32.OR P4, PT, R56, 0x11f5, P3 ;  /* 0x000011f53800780c */ /* 0x000fc80001f84470 */
[----:B------:R-:W-:-:S04]  /*4ce0*/  ISETP.GT.U32.OR P4, PT, R55, 0x475, P4 ;  /* 0x000004753700780c */ /* 0x000fc80002784470 */
[----:B------:R-:W-:-:S04]  /*4cf0*/  ISETP.GT.U32.OR P4, PT, R54, 0x6, P4 ;  /* 0x000000063600780c */ /* 0x000fc80002784470 */
[----:B------:R-:W-:-:S13]  /*4d00*/  ISETP.GT.U32.OR P4, PT, R28, 0x3f, P4 ;  /* 0x0000003f1c00780c */ /* 0x000fda0002784470 */
[----:B--2---:R-:W2:Y:S04]  /*4d10*/  @!P4 LDG.E.CONSTANT R66, desc[UR8][R40.64+0x4] ;  /* 0x000004082842c981 */ /* 0x004ea8000c1e9900 */
[----:B--2---:R-:W-:Y:S01]  /*4d20*/  @!P4 STS [R53+0x28], R66 ;  /* 0x000028423500c388 */ /* 0x004fe20000000800 */
[----:B------:R-:W-:-:S04]  /*4d30*/  ISETP.GT.U32.OR P4, PT, R56, 0x11f4, P3 ;  /* 0x000011f43800780c */ /* 0x000fc80001f84470 */
[----:B------:R-:W-:-:S04]  /*4d40*/  ISETP.GT.U32.OR P4, PT, R55, 0x474, P4 ;  /* 0x000004743700780c */ /* 0x000fc80002784470 */
[----:B------:R-:W-:-:S04]  /*4d50*/  ISETP.GT.U32.OR P4, PT, R54, 0x6, P4 ;  /* 0x000000063600780c */ /* 0x000fc80002784470 */
[----:B------:R-:W-:Y:S02]  /*4d60*/  ISETP.GT.U32.OR P4, PT, R28, 0x3f, P4 ;  /* 0x0000003f1c00780c */ /* 0x000fe40002784470 */
[----:B------:R-:W-:-:S11]  /*4d70*/  ISETP.NE.AND P3, PT, R64, RZ, PT ;  /* 0x000000ff4000720c */ /* 0x000fd60003f65270 */
[----:B------:R-:W2:Y:S04]  /*4d80*/  @!P4 LDG.E.CONSTANT R64, desc[UR8][R40.64+0x8] ;  /* 0x000008082840c981 */ /* 0x000ea8000c1e9900 */
[----:B--2---:R1:W-:Y:S01]  /*4d90*/  @!P4 STS [R53+0x2c], R64 ;  /* 0x00002c403500c388 */ /* 0x0043e20000000800 */
[----:B------:R-:W-:-:S04]  /*4da0*/  LEA R38, P4, R63, UR6, 0x2 ;  /* 0x000000063f267c11 */ /* 0x000fc8000f8810ff */
[----:B------:R-:W-:Y:S02]  /*4db0*/  LEA.HI.X R39, R63, UR7, R62, 0x2, P4 ;  /* 0x000000073f277c11 */ /* 0x000fe4000a0f143e */
[----:B------:R-:W-:-:S04]  /*4dc0*/  ISETP.GT.U32.OR P4, PT, R56, 0x11f3, P0 ;  /* 0x000011f33800780c */ /* 0x000fc80000784470 */
[----:B------:R-:W-:-:S04]  /*4dd0*/  ISETP.GT.U32.OR P4, PT, R55, 0x473, P4 ;  /* 0x000004733700780c */ /* 0x000fc80002784470 */
[----:B------:R-:W-:-:S04]  /*4de0*/  ISETP.GT.U32.OR P4, PT, R54, 0x6, P4 ;  /* 0x000000063600780c */ /* 0x000fc80002784470 */
[----:B------:R-:W-:-:S13]  /*4df0*/  ISETP.GT.U32.OR P4, PT, R30, 0x3f, P4 ;  /* 0x0000003f1e00780c */ /* 0x000fda0002784470 */
[----:B0-----:R-:W0:Y:S01]  /*4e00*/  @!P4 LDC.64 R42, c[0x0][0x388] ;  /* 0x0000e200ff2acb82 */ /* 0x001e220000000a00 */
[----:B------:R-:W-:-:S05]  /*4e10*/  @!P4 IADD3 R61, PT, PT, R58, R31, R61 ;  /* 0x0000001f3a3dc210 */ /* 0x000fca0007ffe03d */
[----:B0-----:R-:W-:-:S06]  /*4e20*/  @!P4 IMAD.WIDE.U32 R42, R61, 0x4, R42 ;  /* 0x000000043d2ac825 */ /* 0x001fcc00078e002a */
[----:B------:R-:W2:Y:S04]  /*4e30*/  @!P4 LDG.E.CONSTANT R42, desc[UR8][R42.64] ;  /* 0x000000082a2ac981 */ /* 0x000ea8000c1e9900 */
[----:B--2---:R0:W-:Y:S01]  /*4e40*/  @!P4 STS [R53+0x30], R42 ;  /* 0x0000302a3500c388 */ /* 0x0041e20000000800 */
[----:B------:R-:W-:-:S04]  /*4e50*/  ISETP.GT.U32.OR P4, PT, R56, 0x11f2, P0 ;  /* 0x000011f23800780c */ /* 0x000fc80000784470 */
[----:B------:R-:W-:-:S04]  /*4e60*/  ISETP.GT.U32.OR P4, PT, R55, 0x472, P4 ;  /* 0x000004723700780c */ /* 0x000fc80002784470 */
[----:B------:R-:W-:-:S04]  /*4e70*/  ISETP.GT.U32.OR P4, PT, R54, 0x6, P4 ;  /* 0x000000063600780c */ /* 0x000fc80002784470 */
[----:B------:R-:W-:-:S13]  /*4e80*/  ISETP.GT.U32.OR P4, PT, R30, 0x3f, P4 ;  /* 0x0000003f1e00780c */ /* 0x000fda0002784470 */
[----:B-1----:R-:W2:Y:S04]  /*4e90*/  @!P4 LDG.E.CONSTANT R64, desc[UR8][R38.64+0x4] ;  /* 0x000004082640c981 */ /* 0x002ea8000c1e9900 */
[----:B--2---:R-:W-:Y:S01]  /*4ea0*/  @!P4 STS [R53+0x34], R64 ;  /* 0x000034403500c388 */ /* 0x004fe20000000800 */
[----:B------:R-:W-:-:S04]  /*4eb0*/  ISETP.GT.U32.OR P4, PT, R56, 0x11f1, P0 ;  /* 0x000011f13800780c */ /* 0x000fc80000784470 */
[----:B------:R-:W-:-:S04]  /*4ec0*/  ISETP.GT.U32.OR P4, PT, R55, 0x471, P4 ;  /* 0x000004713700780c */ /* 0x000fc80002784470 */
[----:B------:R-:W-:-:S04]  /*4ed0*/  ISETP.GT.U32.OR P4, PT, R54, 0x6, P4 ;  /* 0x000000063600780c */ /* 0x000fc80002784470 */
[----:B------:R-:W-:-:S13]  /*4ee0*/  ISETP.GT.U32.OR P4, PT, R30, 0x3f, P4 ;  /* 0x0000003f1e00780c */ /* 0x000fda0002784470 */
[----:B------:R-:W2:Y:S01]  /*4ef0*/  @!P4 LDG.E.CONSTANT R66, desc[UR8][R38.64+0x8] ;  /* 0x000008082642c981 */ /* 0x000ea2000c1e9900 */
[----:B------:R-:W-:-:S04]  /*4f00*/  LOP3.LUT R57, R49, 0xffff, RZ, 0xc0, !PT ;  /* 0x0000ffff31397812 */ /* 0x000fc800078ec0ff */
[----:B------:R-:W-:-:S04]  /*4f10*/  IADD3 R60, P5, P6, R58, R33, R57 ;  /* 0x000000213a3c7210 */ /* 0x000fc80007ebe039 */
[----:B------:R-:W-:Y:S01]  /*4f20*/  IADD3.X R59, PT, PT, RZ, RZ, RZ, P5, P6 ;  /* 0x000000ffff3b7210 */ /* 0x000fe20002fec4ff */
[----:B--2---:R-:W-:Y:S01]  /*4f30*/  @!P4 STS [R53+0x38], R66 ;  /* 0x000038423500c388 */ /* 0x004fe20000000800 */
        /* <DEDUP_REMOVED lines=15> */
[----:B------:R-:W2:Y:S04]  /*5030*/  @!P4 LDG.E.CONSTANT R38, desc[UR8][R40.64+0x4] ;  /* 0x000004082826c981 */ /* 0x000ea8000c1e9900 */
[----:B--2---:R1:W-:Y:S01]  /*5040*/  @!P4 STS [R53+0x40], R38 ;  /* 0x000040263500c388 */ /* 0x0043e20000000800 */
[----:B------:R-:W-:-:S04]  /*5050*/  ISETP.GT.U32.OR P4, PT, R56, 0x11ee, P1 ;  /* 0x000011ee3800780c */ /* 0x000fc80000f84470 */
[----:B------:R-:W-:-:S04]  /*5060*/  ISETP.GT.U32.OR P4, PT, R55, 0x46e, P4 ;  /* 0x0000046e3700780c */ /* 0x000fc80002784470 */
[----:B------:R-:W-:-:S04]  /*5070*/  ISETP.GT.U32.OR P4, PT, R54, 0x6, P4 ;  /* 0x000000063600780c */ /* 0x000fc80002784470 */
[----:B------:R-:W-:-:S13]  /*5080*/  ISETP.GT.U32.OR P4, PT, R32, 0x3f, P4 ;  /* 0x0000003f2000780c */ /* 0x000fda0002784470 */
[----:B0-----:R-:W2:Y:S01]  /*5090*/  @!P4 LDG.E.CONSTANT R42, desc[UR8][R40.64+0x8] ;  /* 0x00000808282ac981 */ /* 0x001ea2000c1e9900 */
[----:B------:R-:W-:-:S04]  /*50a0*/  LOP3.LUT R63, R50, 0xffff, RZ, 0xc0, !PT ;  /* 0x0000ffff323f7812 */ /* 0x000fc800078ec0ff */
[----:B------:R-:W-:Y:S01]  /*50b0*/  IADD3 R61, P5, P6, R58, R36, R63 ;  /* 0x000000243a3d7210 */ /* 0x000fe20007ebe03f */
[----:B--2---:R0:W-:Y:S01]  /*50c0*/  @!P4 STS [R53+0x44], R42 ;  /* 0x0000442a3500c388 */ /* 0x0041e20000000800 */
[----:B------:R-:W-:-:S04]  /*50d0*/  ISETP.GT.U32.OR P4, PT, R56, 0x11ed, P2 ;  /* 0x000011ed3800780c */ /* 0x000fc80001784470 */
[----:B------:R-:W-:-:S04]  /*50e0*/  ISETP.GT.U32.OR P4, PT, R55, 0x46d, P4 ;  /* 0x0000046d3700780c */ /* 0x000fc80002784470 */
[----:B------:R-:W-:-:S04]  /*50f0*/  ISETP.GT.U32.OR P4, PT, R54, 0x6, P4 ;  /* 0x000000063600780c */ /* 0x000fc80002784470 */
[----:B------:R-:W-:-:S13]  /*5100*/  ISETP.GT.U32.OR P4, PT, R34, 0x3f, P4 ;  /* 0x0000003f2200780c */ /* 0x000fda0002784470 */
[----:B-1----:R-:W1:Y:S01]  /*5110*/  @!P4 LDC.64 R38, c[0x0][0x388] ;  /* 0x0000e200ff26cb82 */ /* 0x002e620000000a00 */
[----:B------:R-:W-:-:S05]  /*5120*/  @!P4 IADD3 R63, PT, PT, R58, R36, R63 ;  /* 0x000000243a3fc210 */ /* 0x000fca0007ffe03f */
[----:B-1----:R-:W-:-:S06]  /*5130*/  @!P4 IMAD.WIDE.U32 R38, R63, 0x4, R38 ;  /* 0x000000043f26c825 */ /* 0x002fcc00078e0026 */
[----:B------:R-:W2:Y:S01]  /*5140*/  @!P4 LDG.E.CONSTANT R38, desc[UR8][R38.64] ;  /* 0x000000082626c981 */ /* 0x000ea2000c1e9900 */
[----:B------:R-:W-:-:S03]  /*5150*/  IADD3.X R62, PT, PT, RZ, RZ, RZ, P5, P6 ;  /* 0x000000ffff3e7210 */ /* 0x000fc60002fec4ff */
[----:B--2---:R1:W-:Y:S01]  /*5160*/  @!P4 STS [R53+0x48], R38 ;  /* 0x000048263500c388 */ /* 0x0043e20000000800 */
[----:B------:R-:W-:-:S04]  /*5170*/  LEA R40, P4, R61, UR6, 0x2 ;  /* 0x000000063d287c11 */ /* 0x000fc8000f8810ff */
[----:B------:R-:W-:Y:S02]  /*5180*/  LEA.HI.X R41, R61, UR7, R62, 0x2, P4 ;  /* 0x000000073d297c11 */ /* 0x000fe4000a0f143e */
[----:B------:R-:W-:-:S04]  /*5190*/  ISETP.GT.U32.OR P4, PT, R56, 0x11ec, P2 ;  /* 0x000011ec3800780c */ /* 0x000fc80001784470 */
[----:B------:R-:W-:-:S04]  /*51a0*/  ISETP.GT.U32.OR P4, PT, R55, 0x46c, P4 ;  /* 0x0000046c3700780c */ /* 0x000fc80002784470 */
[----:B------:R-:W-:-:S04]  /*51b0*/  ISETP.GT.U32.OR P4, PT, R54, 0x6, P4 ;  /* 0x000000063600780c */ /* 0x000fc80002784470 */
[----:B------:R-:W-:-:S13]  /*51c0*/  ISETP.GT.U32.OR P4, PT, R34, 0x3f, P4 ;  /* 0x0000003f2200780c */ /* 0x000fda0002784470 */
[----:B0-----:R-:W2:Y:S04]  /*51d0*/  @!P4 LDG.E.CONSTANT R42, desc[UR8][R40.64+0x4] ;  /* 0x00000408282ac981 */ /* 0x001ea8000c1e9900 */
[----:B--2---:R0:W-:Y:S01]  /*51e0*/  @!P4 STS [R53+0x4c], R42 ;  /* 0x00004c2a3500c388 */ /* 0x0041e20000000800 */
[----:B------:R-:W-:-:S04]  /*51f0*/  ISETP.GT.U32.OR P4, PT, R56, 0x11eb, P2 ;  /* 0x000011eb3800780c */ /* 0x000fc80001784470 */
[----:B------:R-:W-:-:S04]  /*5200*/  ISETP.GT.U32.OR P4, PT, R55, 0x46b, P4 ;  /* 0x0000046b3700780c */ /* 0x000fc80002784470 */
[----:B------:R-:W-:-:S04]  /*5210*/  ISETP.GT.U32.OR P4, PT, R54, 0x6, P4 ;  /* 0x000000063600780c */ /* 0x000fc80002784470 */
[----:B------:R-:W-:-:S13]  /*5220*/  ISETP.GT.U32.OR P4, PT, R34, 0x3f, P4 ;  /* 0x0000003f2200780c */ /* 0x000fda0002784470 */
[----:B------:R-:W2:Y:S01]  /*5230*/  @!P4 LDG.E.CONSTANT R62, desc[UR8][R40.64+0x8] ;  /* 0x00000808283ec981 */ /* 0x000ea2000c1e9900 */
[----:B------:R-:W-:-:S03]  /*5240*/  LOP3.LUT R59, R51, 0xffff, RZ, 0xc0, !PT ;  /* 0x0000ffff333b7812 */ /* 0x000fc600078ec0ff */
[----:B--2---:R-:W-:Y:S01]  /*5250*/  @!P4 STS [R53+0x50], R62 ;  /* 0x0000503e3500c388 */ /* 0x004fe20000000800 */
[----:B------:R-:W-:-:S04]  /*5260*/  ISETP.GT.U32.OR P4, PT, R56, 0x11ea, P3 ;  /* 0x000011ea3800780c */ /* 0x000fc80001f84470 */
[----:B------:R-:W-:-:S04]  /*5270*/  ISETP.GT.U32.OR P4, PT, R55, 0x46a, P4 ;  /* 0x0000046a3700780c */ /* 0x000fc80002784470 */
[----:B------:R-:W-:-:S04]  /*5280*/  ISETP.GT.U32.OR P4, PT, R54, 0x5, P4 ;  /* 0x000000053600780c */ /* 0x000fc80002784470 */
[----:B------:R-:W-:-:S13]  /*5290*/  ISETP.GT.U32.OR P4, PT, R35, 0x3f, P4 ;  /* 0x0000003f2300780c */ /* 0x000fda0002784470 */
[----:B-1----:R-:W0:Y:S01]  /*52a0*/  @!P4 LDC.64 R38, c[0x0][0x388] ;  /* 0x0000e200ff26cb82 */ /* 0x002e220000000a00 */
[----:B------:R-:W-:-:S05]  /*52b0*/  @!P4 IADD3 R43, PT, PT, R58, R37, R59 ;  /* 0x000000253a2bc210 */ /* 0x000fca0007ffe03b */
[----:B0-----:R-:W-:-:S06]  /*52c0*/  @!P4 IMAD.WIDE.U32 R42, R43, 0x4, R38 ;  /* 0x000000042b2ac825 */ /* 0x001fcc00078e0026 */
[----:B------:R-:W2:Y:S01]  /*52d0*/  @!P4 LDG.E.CONSTANT R42, desc[UR8][R42.64] ;  /* 0x000000082a2ac981 */ /* 0x000ea2000c1e9900 */
[----:B------:R-:W-:Y:S02]  /*52e0*/  LOP3.LUT R64, R44, 0xffff, RZ, 0xc0, !PT ;  /* 0x0000ffff2c407812 */ /* 0x000fe400078ec0ff */
[----:B------:R-:W-:-:S04]  /*52f0*/  IADD3 R60, P5, P6, R58, R37, R59 ;  /* 0x000000253a3c7210 */ /* 0x000fc80007ebe03b */
[----:B------:R-:W-:Y:S02]  /*5300*/  IADD3.X R57, PT, PT, RZ, RZ, RZ, P5, P6 ;  /* 0x000000ffff397210 */ /* 0x000fe40002fec4ff */
[----:B------:R-:W-:Y:S01]  /*5310*/  LOP3.LUT P6, RZ, R0, 0x8, RZ, 0xc0, !PT ;  /* 0x0000000800ff7812 */ /* 0x000fe200078cc0ff */
[----:B--2---:R0:W-:Y:S01]  /*5320*/  @!P4 STS [R53+0x54], R42 ;  /* 0x0000542a3500c388 */ /* 0x0041e20000000800 */
[----:B------:R-:W-:-:S05]  /*5330*/  IADD3 R39, P4, PT, R23, R64, RZ ;  /* 0x0000004017277210 */ /* 0x000fca0007f9e0ff */
[----:B------:R-:W-:Y:S01]  /*5340*/  IMAD.X R40, RZ, RZ, RZ, P4 ;  /* 0x000000ffff287224 */ /* 0x000fe200020e06ff */
[----:B------:R-:W-:-:S05]  /*5350*/  IADD3 R38, P4, PT, R58, R39, RZ ;  /* 0x000000273a267210 */ /* 0x000fca0007f9e0ff */
[----:B------:R-:W-:Y:S01]  /*5360*/  IMAD.X R39, RZ, RZ, R40, P4 ;  /* 0x000000ffff277224 */ /* 0x000fe200020e0628 */
[----:B------:R-:W-:-:S04]  /*5370*/  LEA R40, P4, R38, UR6, 0x2 ;  /* 0x0000000626287c11 */ /* 0x000fc8000f8810ff */
[----:B------:R-:W-:Y:S02]  /*5380*/  LEA.HI.X R41, R38, UR7, R39, 0x2, P4 ;  /* 0x0000000726297c11 */ /* 0x000fe4000a0f1427 */
        /* <DEDUP_REMOVED lines=12> */
[----:B------:R-:W2:Y:S04]  /*5450*/  @!P4 LDG.E.CONSTANT R60, desc[UR8][R40.64+0x8] ;  /* 0x00000808283cc981 */ /* 0x000ea8000c1e9900 */
[----:B--2---:R-:W-:Y:S01]  /*5460*/  @!P4 STS [R53+0x8], R60 ;  /* 0x0000083c3500c388 */ /* 0x004fe20000000800 */
        /* <DEDUP_REMOVED lines=8> */
[----:B--2---:R0:W-:Y:S01]  /*54f0*/  @!P4 STS [R53], R42 ;  /* 0x0000002a3500c388 */ /* 0x0041e20000000800 */
        /* <DEDUP_REMOVED lines=11> */
[----:B------:R-:W-:Y:S01]  /*55b0*/  IMAD.MOV.U32 R41, RZ, RZ, RZ ;  /* 0x000000ffff297224 */ /* 0x000fe200078e00ff */
[----:B------:R-:W-:Y:S02]  /*55c0*/  UPLOP3.LUT UP0, UPT, UPT, UPT, UPT, 0x80, 0x8 ;  /* 0x000000000008789c */ /* 0x000fe40003f0f070 */
[----:B--2---:R1:W-:Y:S01]  /*55d0*/  @!P4 STS [R53+0x5c], R42 ;  /* 0x00005c2a3500c388 */ /* 0x0043e20000000800 */
[----:B------:R-:W-:Y:S08]  /*55e0*/  BAR.SYNC.DEFER_BLOCKING 0x0 ;  /* 0x0000000000007b1d */ /* 0x000ff00000010000 */
.L_x_57:
[----:B------:R-:W0:Y:S01]  /*55f0*/  S2R R39, SR_TID.Z ;  /* 0x0000000000277919 */ /* 0x000e220000002300 */
[----:B------:R-:W2:Y:S01]  /*5600*/  S2UR UR5, SR_CgaCtaId ;  /* 0x00000000000579c3 */ /* 0x000ea20000008800 */
[----:B------:R-:W-:Y:S01]  /*5610*/  UMOV UR4, 0x400 ;  /* 0x0000040000047882 */ /* 0x000fe20000000000 */
[----:B------:R-:W-:Y:S01]  /*5620*/  UPLOP3.LUT UP1, UPT, UPT, UPT, UP0, 0x80, 0x8 ;  /* 0x000000000008789c */ /* 0x000fe20003f2f000 */
[----:B------:R-:W1:Y:S01]  /*5630*/  S2R R54, SR_TID.X ;  /* 0x0000000000367919 */ /* 0x000e620000002100 */
[----:B------:R-:W-:Y:S01]  /*5640*/  UIADD3 UR7, UPT, UPT, UR4, 0x2880, URZ ;  /* 0x0000288004077890 */ /* 0x000fe2000fffe0ff */
[----:B------:R-:W3:Y:S01]  /*5650*/  S2R R55, SR_TID.Y ;  /* 0x0000000000377919 */ /* 0x000ee20000002200 */
[----:B--2---:R-:W-:Y:S02]  /*5660*/  ULEA UR6, UR5, UR4, 0x18 ;  /* 0x0000000405067291 */ /* 0x004fe4000f8ec0ff */
[----:B------:R-:W-:Y:S01]  /*5670*/  ULEA UR7, UR5, UR7, 0x18 ;  /* 0x0000000705077291 */ /* 0x000fe2000f8ec0ff */
[----:B------:R-:W-:Y:S01]  /*5680*/  UMOV UR4, URZ ;  /* 0x000000ff00047c82 */ /* 0x000fe20008000000 */
[----:B0-----:R-:W-:-:S02]  /*5690*/  IMAD R38, R39, 0x2, R41 ;  /* 0x0000000227267824 */ /* 0x001fc400078e0229 */
[----:B-1----:R-:W-:Y:S02]  /*56a0*/  IMAD R40, R41, 0x510, R54 ;  /* 0x0000051029287824 */ /* 0x002fe400078e0236 */
[----:B---3--:R-:W-:-:S07]  /*56b0*/  IMAD R38, R38, 0x90, RZ ;  /* 0x0000009026267824 */ /* 0x008fce00078e02ff */
.L_x_56:
[----:B------:R-:W-:Y:S02]  /*56c0*/  VIADD R42, R40, UR4 ;  /* 0x00000004282a7c36 */ /* 0x000fe40008000000 */
[----:B------:R-:W-:Y:S01]  /*56d0*/  VIADD R41, R38, UR4 ;  /* 0x0000000426297c36 */ /* 0x000fe20008000000 */
[----:B------:R-:W-:Y:S01]  /*56e0*/  UIADD3 UR4, UPT, UPT, UR4, 0x1, URZ ;  /* 0x0000000104047890 */ /* 0x000fe2000fffe0ff */
[----:B------:R-:W-:-:S03]  /*56f0*/  IMAD R42, R55, 0x9, R42 ;  /* 0x00000009372a7824 */ /* 0x000fc600078e022a */
[----:B------:R-:W-:Y:S01]  /*5700*/  LEA R41, R41, UR7, 0x2 ;  /* 0x0000000729297c11 */ /* 0x000fe2000f8e10ff */
[----:B------:R-:W-:Y:S01]  /*5710*/  UISETP.NE.AND UP0, UPT, UR4, 0x3, UPT ;  /* 0x000000030400788c */ /* 0x000fe2000bf05270 */
[----:B------:R-:W-:-:S03]  /*5720*/  LEA R42, R42, UR6, 0x2 ;  /* 0x000000062a2a7c11 */ /* 0x000fc6000f8e10ff */
[----:B------:R-:W-:Y:S04]  /*5730*/  LDS R43, [R41] ;  /* 0x00000000292b7984 */ /* 0x000fe80000000800 */
[----:B------:R-:W0:Y:S04]  /*5740*/  LDS R56, [R42] ;  /* 0x000000002a387984 */ /* 0x000e280000000800 */
[----:B------:R-:W1:Y:S04]  /*5750*/  LDS R58, [R41+0x1200] ;  /* 0x00120000293a7984 */ /* 0x000e680000000800 */
[----:B------:R-:W-:Y:S04]  /*5760*/  LDS R60, [R41+0xc] ;  /* 0x00000c00293c7984 */ /* 0x000fe80000000800 */
[----:B------:R-:W-:Y:S04]  /*5770*/  LDS R62, [R41+0x120c] ;  /* 0x00120c00293e7984 */ /* 0x000fe80000000800 */
[----:B------:R-:W-:Y:S01]  /*5780*/  LDS R53, [R41+0x3834] ;  /* 0x0038340029357984 */ /* 0x000fe20000000800 */
[----:B0-----:R-:W-:-:S03]  /*5790*/  FFMA R64, R56, R43, R17 ;  /* 0x0000002b38407223 */ /* 0x001fc60000000011 */
[----:B------:R-:W0:Y:S01]  /*57a0*/  LDS R17, [R42+0x24] ;  /* 0x000024002a117984 */ /* 0x000e220000000800 */
[----:B-1----:R-:W-:-:S03]  /*57b0*/  FFMA R43, R56, R58, R19 ;  /* 0x0000003a382b7223 */ /* 0x002fc60000000013 */
[----:B------:R-:W1:Y:S04]  /*57c0*/  LDS R19, [R41+0x2400] ;  /* 0x0024000029137984 */ /* 0x000e680000000800 */
[----:B------:R-:W2:Y:S01]  /*57d0*/  LDS R58, [R41+0x3600] ;  /* 0x00360000293a7984 */ /* 0x000ea20000000800 */
[C---:B0-----:R-:W-:Y:S01]  /*57e0*/  FFMA R64, R17.reuse, R60, R64 ;  /* 0x0000003c11407223 */ /* 0x041fe20000000040 */
[----:B------:R-:W-:Y:S02]  /*57f0*/  FFMA R43, R17, R62, R43 ;  /* 0x0000003e112b7223 */ /* 0x000fe4000000002b */
[----:B------:R-:W-:Y:S01]  /*5800*/  LDS R60, [R41+0x1218] ;  /* 0x00121800293c7984 */ /* 0x000fe20000000800 */
[----:B-1----:R-:W-:-:S03]  /*5810*/  FFMA R66, R56, R19, R20 ;  /* 0x0000001338427223 */ /* 0x002fc60000000014 */
[----:B------:R-:W0:Y:S01]  /*5820*/  LDS R20, [R41+0x240c] ;  /* 0x00240c0029147984 */ /* 0x000e220000000800 */
[----:B--2---:R-:W-:-:S03]  /*5830*/  FFMA R21, R56, R58, R21 ;  /* 0x0000003a38157223 */ /* 0x004fc60000000015 */
[----:B------:R-:W1:Y:S04]  /*5840*/  LDS R56, [R41+0x360c] ;  /* 0x00360c0029387984 */ /* 0x000e680000000800 */
[----:B------:R-:W-:Y:S04]  /*5850*/  LDS R58, [R41+0x18] ;  /* 0x00001800293a7984 */ /* 0x000fe80000000800 */
[----:B------:R-:W2:Y:S01]  /*5860*/  LDS R19, [R42+0x48] ;  /* 0x000048002a137984 */ /* 0x000ea20000000800 */
[----:B0-----:R-:W-:-:S03]  /*5870*/  FFMA R66, R17, R20, R66 ;  /* 0x0000001411427223 */ /* 0x001fc60000000042 */
[----:B------:R-:W0:Y:S01]  /*5880*/  LDS R20, [R41+0x2418] ;  /* 0x0024180029147984 */ /* 0x000e220000000800 */
[----:B-1----:R-:W-:-:S03]  /*5890*/  FFMA R21, R17, R56, R21 ;  /* 0x0000003811157223 */ /* 0x002fc60000000015 */
[----:B------:R-:W1:Y:S04]  /*58a0*/  LDS R56, [R41+0x3618] ;  /* 0x0036180029387984 */ /* 0x000e680000000800 */
[----:B------:R-:W-:Y:S01]  /*58b0*/  LDS R17, [R42+0x144] ;  /* 0x000144002a117984 */ /* 0x000fe20000000800 */
[C---:B--2---:R-:W-:Y:S01]  /*58c0*/  FFMA R64, R19.reuse, R58, R64 ;  /* 0x0000003a13407223 */ /* 0x044fe20000000040 */
[C---:B------:R-:W-:Y:S02]  /*58d0*/  FFMA R43, R19.reuse, R60, R43 ;  /* 0x0000003c132b7223 */ /* 0x040fe4000000002b */
[----:B------:R-:W2:Y:S04]  /*58e0*/  LDS R58, [R41+0x24] ;  /* 0x00002400293a7984 */ /* 0x000ea80000000800 */
[----:B------:R-:W3:Y:S01]  /*58f0*/  LDS R60, [R41+0x1224] ;  /* 0x00122400293c7984 */ /* 0x000ee20000000800 */
[----:B0-----:R-:W-:-:S03]  /*5900*/  FFMA R66, R19, R20, R66 ;  /* 0x0000001413427223 */ /* 0x001fc60000000042 */
[----:B------:R-:W0:Y:S01]  /*5910*/  LDS R20, [R41+0x2424] ;  /* 0x0024240029147984 */ /* 0x000e220000000800 */
[----:B-1----:R-:W-:-:S03]  /*5920*/  FFMA R21, R19, R56, R21 ;  /* 0x0000003813157223 */ /* 0x002fc60000000015 */
[----:B------:R-:W1:Y:S04]  /*5930*/  LDS R56, [R41+0x3624] ;  /* 0x0036240029387984 */ /* 0x000e680000000800 */
[----:B------:R-:W-:Y:S01]  /*5940*/  LDS R19, [R42+0x168] ;  /* 0x000168002a137984 */ /* 0x000fe20000000800 */
[----:B--2---:R-:W-:-:S03]  /*5950*/  FFMA R64, R17, R58, R64 ;  /* 0x0000003a11407223 */ /* 0x004fc60000000040 */
[----:B------:R-:W2:Y:S01]  /*5960*/  LDS R58, [R41+0x30] ;  /* 0x00003000293a7984 */ /* 0x000ea20000000800 */
[----:B---3--:R-:W-:-:S03]  /*5970*/  FFMA R43, R17, R60, R43 ;  /* 0x0000003c112b7223 */ /* 0x008fc6000000002b */
        /* <DEDUP_REMOVED lines=373> */
[----:B------:R-:W-:Y:S04]  /*70d0*/  LDS R19, [R42+0x1320] ;  /* 0x001320002a137984 */ /* 0x000fe80000000800 */
[----:B------:R-:W1:Y:S01]  /*70e0*/  LDS R56, [R41+0x381c] ;  /* 0x00381c0029387984 */ /* 0x000e620000000800 */
[----:B--2---:R-:W-:-:S03]  /*70f0*/  FFMA R64, R17, R58, R64 ;  /* 0x0000003a11407223 */ /* 0x004fc60000000040 */
[----:B------:R-:W2:Y:S01]  /*7100*/  LDS R58, [R41+0x228] ;  /* 0x00022800293a7984 */ /* 0x000ea20000000800 */
[----:B---3--:R-:W-:-:S03]  /*7110*/  FFMA R43, R17, R60, R43 ;  /* 0x0000003c112b7223 */ /* 0x008fc6000000002b */
[----:B------:R-:W3:Y:S01]  /*7120*/  LDS R60, [R41+0x1428] ;  /* 0x00142800293c7984 */ /* 0x000ee20000000800 */
[----:B0-----:R-:W-:-:S03]  /*7130*/  FFMA R66, R17, R20, R66 ;  /* 0x0000001411427223 */ /* 0x001fc60000000042 */
[----:B------:R-:W-:Y:S01]  /*7140*/  LDS R20, [R42+0x1344] ;  /* 0x001344002a147984 */ /* 0x000fe20000000800 */
[----:B-1----:R-:W-:-:S03]  /*7150*/  FFMA R57, R17, R56, R21 ;  /* 0x0000003811397223 */ /* 0x002fc60000000015 */
[----:B------:R-:W0:Y:S01]  /*7160*/  LDS R56, [R41+0x2628] ;  /* 0x0026280029387984 */ /* 0x000e220000000800 */
[----:B--2---:R-:W-:-:S03]  /*7170*/  FFMA R59, R19, R58, R64 ;  /* 0x0000003a133b7223 */ /* 0x004fc60000000040 */
[----:B------:R-:W1:Y:S01]  /*7180*/  LDS R58, [R41+0x3828] ;  /* 0x00382800293a7984 */ /* 0x000e620000000800 */
[----:B---3--:R-:W-:-:S03]  /*7190*/  FFMA R60, R19, R60, R43 ;  /* 0x0000003c133c7223 */ /* 0x008fc6000000002b */
[----:B------:R-:W2:Y:S04]  /*71a0*/  LDS R21, [R41+0x1434] ;  /* 0x0014340029157984 */ /* 0x000ea80000000800 */
[----:B------:R-:W3:Y:S04]  /*71b0*/  LDS R17, [R41+0x234] ;  /* 0x0002340029117984 */ /* 0x000ee80000000800 */
[----:B------:R-:W4:Y:S01]  /*71c0*/  LDS R43, [R41+0x2634] ;  /* 0x00263400292b7984 */ /* 0x000f220000000800 */
[C---:B0-----:R-:W-:Y:S01]  /*71d0*/  FFMA R56, R19.reuse, R56, R66 ;  /* 0x0000003813387223 */ /* 0x041fe20000000042 */
[----:B-1----:R-:W-:Y:S01]  /*71e0*/  FFMA R58, R19, R58, R57 ;  /* 0x0000003a133a7223 */ /* 0x002fe20000000039 */
[----:B--2---:R-:W-:-:S03]  /*71f0*/  FFMA R19, R20, R21, R60 ;  /* 0x0000001514137223 */ /* 0x004fc6000000003c */
[C---:B------:R-:W-:Y:S01]  /*7200*/  FFMA R21, R20.reuse, R53, R58 ;  /* 0x0000003514157223 */ /* 0x040fe2000000003a */
[C---:B---3--:R-:W-:Y:S01]  /*7210*/  FFMA R17, R20.reuse, R17, R59 ;  /* 0x0000001114117223 */ /* 0x048fe2000000003b */
[----:B----4-:R-:W-:Y:S01]  /*7220*/  FFMA R20, R20, R43, R56 ;  /* 0x0000002b14147223 */ /* 0x010fe20000000038 */
[----:B------:R-:W-:Y:S06]  /*7230*/  BRA.U UP0, `(.L_x_56) ;  /* 0xffffffe500207547 */ /* 0x000fec000b83ffff */
[----:B------:R-:W-:Y:S01]  /*7240*/  IMAD.MOV.U32 R41, RZ, RZ, 0x1 ;  /* 0x00000001ff297424 */ /* 0x000fe200078e00ff */
[----:B------:R-:W-:Y:S01]  /*7250*/  UPLOP3.LUT UP0, UPT, UPT, UPT, UPT, 0x40, 0x4 ;  /* 0x000000000004789c */ /* 0x000fe20003f0e870 */
[----:B------:R-:W-:Y:S10]  /*7260*/  BRA.U UP1, `(.L_x_57) ;  /* 0xffffffe101e07547 */ /* 0x000ff4000b83ffff */
[----:B------:R-:W-:-:S05]  /*7270*/  VIADD R18, R18, 0x1 ;  /* 0x0000000112127836 */ /* 0x000fca0000000000 */
[----:B------:R-:W-:-:S13]  /*7280*/  ISETP.NE.AND P4, PT, R18, 0x3, PT ;  /* 0x000000031200780c */ /* 0x000fda0003f85270 */
[----:B------:R-:W-:Y:S05]  /*7290*/  @P4 BRA `(.L_x_58) ;  /* 0xffffffc400fc4947 */ /* 0x000fea000383ffff */
[----:B------:R-:W0:Y:S01]  /*72a0*/  S2R R0, SR_CTAID.Z ;  /* 0x0000000000007919 */ /* 0x000e220000002700 */
[----:B------:R-:W1:Y:S01]  /*72b0*/  LDC.64 R2, c[0x0][0x390] ;  /* 0x0000e400ff027b82 */ /* 0x000e620000000a00 */
[----:B------:R-:W-:-:S04]  /*72c0*/  IMAD R39, R39, 0x31, R54 ;  /* 0x0000003127277824 */ /* 0x000fc800078e0236 */
[----:B0-----:R-:W-:-:S04]  /*72d0*/  IMAD R0, R0, 0x310, R39 ;  /* 0x0000031000007824 */ /* 0x001fc800078e0227 */
[----:B------:R-:W-:-:S04]  /*72e0*/  IMAD R55, R55, 0x7, R0 ;  /* 0x0000000737377824 */ /* 0x000fc800078e0200 */
[----:B-1----:R-:W-:-:S05]  /*72f0*/  IMAD.WIDE.U32 R2, R55, 0x4, R2 ;  /* 0x0000000437027825 */ /* 0x002fca00078e0002 */
[----:B------:R-:W-:Y:S04]  /*7300*/  STG.E desc[UR8][R2.64], R17 ;  /* 0x0000001102007986 */ /* 0x000fe8000c101908 */
[----:B------:R-:W-:Y:S04]  /*7310*/  STG.E desc[UR8][R2.64+0x310], R19 ;  /* 0x0003101302007986 */ /* 0x000fe8000c101908 */
[----:B------:R-:W-:Y:S04]  /*7320*/  STG.E desc[UR8][R2.64+0x620], R20 ;  /* 0x0006201402007986 */ /* 0x000fe8000c101908 */
[----:B------:R-:W-:Y:S01]  /*7330*/  STG.E desc[UR8][R2.64+0x930], R21 ;  /* 0x0009301502007986 */ /* 0x000fe2000c101908 */
[----:B------:R-:W-:Y:S05]  /*7340*/  EXIT ;  /* 0x000000000000794d */ /* 0x000fea0003800000 */
.L_x_59:
[----:B------:R-:W-:-:S00]  /*7350*/  BRA `(.L_x_59) ;  /* 0xfffffffc00fc7947 */ /* 0x000fc0000383ffff */
[----:B------:R-:W-:-:S00]  /*7360*/  NOP ;  /* 0x0000000000007918 */ /* 0x000fc00000000000 */
        /* <DEDUP_REMOVED lines=9> */
.L_x_60:


//--------------------- .nv.shared.default_function_kernel0 --------------------------
	.section	.nv.shared.default_function_kernel0,"aw",@nobits
	.sectionflags	@""
	.align	4
.nv.shared.default_function_kernel0:
	.zero		29824


//--------------------- .nv.shared.reserved.0     --------------------------
	.section	.nv.shared.reserved.0,"aw",@nobits
	.weak		__nv_reservedSMEM_offset_0_alias
	.size		__nv_reservedSMEM_offset_0_alias, 0, 64
	.other		__nv_reservedSMEM_offset_0_alias,@"STO_CUDA_RESERVED_SHARED STV_DEFAULT"
__nv_reservedSMEM_offset_0_alias:
	.zero		0
	.zero		64


//--------------------- .nv.constant0.default_function_kernel0 --------------------------
	.section	.nv.constant0.default_function_kernel0,"a",@progbits
	.sectionflags	@""
	.align	4
.nv.constant0.default_function_kernel0:
	.zero		920


//--------------------- SYMBOLS --------------------------

	.type		.nv.reservedSmem.offset0,@object
	.size		.nv.reservedSmem.offset0,0x4
	.type		.nv.reservedSmem.cap,@object
	.size		.nv.reservedSmem.cap,0x4
